//
// Generated by NVIDIA NVVM Compiler
//
// Compiler Build ID: CL-36424714
// Cuda compilation tools, release 13.0, V13.0.88
// Based on NVVM 20.0.0
//

.version 9.0
.target sm_100
.address_size 64

	// .globl	_Z4calcP6Bitmap
.func  (.param .align 16 .b8 func_retval0[16]) __internal_trig_reduction_slowpathd
(
	.param .b64 __internal_trig_reduction_slowpathd_param_0
)
;
.global .align 1 .b8 _ZN34_INTERNAL_00a62fd5_4_k_cu_48f37d644cuda3std3__45__cpo5beginE[1];
.global .align 1 .b8 _ZN34_INTERNAL_00a62fd5_4_k_cu_48f37d644cuda3std3__45__cpo3endE[1];
.global .align 1 .b8 _ZN34_INTERNAL_00a62fd5_4_k_cu_48f37d644cuda3std3__45__cpo6cbeginE[1];
.global .align 1 .b8 _ZN34_INTERNAL_00a62fd5_4_k_cu_48f37d644cuda3std3__45__cpo4cendE[1];
.global .align 1 .b8 _ZN34_INTERNAL_00a62fd5_4_k_cu_48f37d644cuda3std3__45__cpo6rbeginE[1];
.global .align 1 .b8 _ZN34_INTERNAL_00a62fd5_4_k_cu_48f37d644cuda3std3__45__cpo4rendE[1];
.global .align 1 .b8 _ZN34_INTERNAL_00a62fd5_4_k_cu_48f37d644cuda3std3__45__cpo7crbeginE[1];
.global .align 1 .b8 _ZN34_INTERNAL_00a62fd5_4_k_cu_48f37d644cuda3std3__45__cpo5crendE[1];
.global .align 1 .b8 _ZN34_INTERNAL_00a62fd5_4_k_cu_48f37d644cuda3std3__436_GLOBAL__N__00a62fd5_4_k_cu_48f37d646ignoreE[1];
.global .align 1 .b8 _ZN34_INTERNAL_00a62fd5_4_k_cu_48f37d644cuda3std3__419piecewise_constructE[1];
.global .align 1 .b8 _ZN34_INTERNAL_00a62fd5_4_k_cu_48f37d644cuda3std3__48in_placeE[1];
.global .align 1 .b8 _ZN34_INTERNAL_00a62fd5_4_k_cu_48f37d644cuda3std3__420unreachable_sentinelE[1];
.global .align 1 .b8 _ZN34_INTERNAL_00a62fd5_4_k_cu_48f37d644cuda3std6ranges3__45__cpo4swapE[1];
.global .align 1 .b8 _ZN34_INTERNAL_00a62fd5_4_k_cu_48f37d644cuda3std6ranges3__45__cpo9iter_moveE[1];
.global .align 1 .b8 _ZN34_INTERNAL_00a62fd5_4_k_cu_48f37d644cuda3std6ranges3__45__cpo5beginE[1];
.global .align 1 .b8 _ZN34_INTERNAL_00a62fd5_4_k_cu_48f37d644cuda3std6ranges3__45__cpo3endE[1];
.global .align 1 .b8 _ZN34_INTERNAL_00a62fd5_4_k_cu_48f37d644cuda3std6ranges3__45__cpo6cbeginE[1];
.global .align 1 .b8 _ZN34_INTERNAL_00a62fd5_4_k_cu_48f37d644cuda3std6ranges3__45__cpo4cendE[1];
.global .align 1 .b8 _ZN34_INTERNAL_00a62fd5_4_k_cu_48f37d644cuda3std6ranges3__45__cpo7advanceE[1];
.global .align 1 .b8 _ZN34_INTERNAL_00a62fd5_4_k_cu_48f37d644cuda3std6ranges3__45__cpo9iter_swapE[1];
.global .align 1 .b8 _ZN34_INTERNAL_00a62fd5_4_k_cu_48f37d644cuda3std6ranges3__45__cpo4nextE[1];
.global .align 1 .b8 _ZN34_INTERNAL_00a62fd5_4_k_cu_48f37d644cuda3std6ranges3__45__cpo4prevE[1];
.global .align 1 .b8 _ZN34_INTERNAL_00a62fd5_4_k_cu_48f37d644cuda3std6ranges3__45__cpo4dataE[1];
.global .align 1 .b8 _ZN34_INTERNAL_00a62fd5_4_k_cu_48f37d644cuda3std6ranges3__45__cpo5cdataE[1];
.global .align 1 .b8 _ZN34_INTERNAL_00a62fd5_4_k_cu_48f37d644cuda3std6ranges3__45__cpo4sizeE[1];
.global .align 1 .b8 _ZN34_INTERNAL_00a62fd5_4_k_cu_48f37d644cuda3std6ranges3__45__cpo5ssizeE[1];
.global .align 1 .b8 _ZN34_INTERNAL_00a62fd5_4_k_cu_48f37d644cuda3std6ranges3__45__cpo8distanceE[1];
.global .align 1 .b8 _ZN34_INTERNAL_00a62fd5_4_k_cu_48f37d646thrust24THRUST_300001_SM_1000_NS6system6detail10sequential3seqE[1];
.global .align 8 .b8 __cudart_i2opi_d[144] = {8, 93, 141, 31, 177, 95, 251, 107, 234, 146, 82, 138, 247, 57, 7, 61, 123, 241, 229, 235, 199, 186, 39, 117, 45, 234, 95, 158, 102, 63, 70, 79, 183, 9, 203, 39, 207, 126, 54, 109, 31, 109, 10, 90, 139, 17, 47, 239, 15, 152, 5, 222, 255, 151, 248, 31, 59, 40, 249, 189, 139, 95, 132, 156, 244, 57, 83, 131, 57, 214, 145, 57, 65, 126, 95, 180, 38, 112, 156, 233, 132, 68, 187, 46, 245, 53, 130, 232, 62, 167, 41, 177, 28, 235, 29, 254, 28, 146, 209, 9, 234, 46, 73, 6, 224, 210, 77, 66, 58, 110, 36, 183, 97, 197, 187, 222, 171, 99, 81, 254, 65, 144, 67, 60, 153, 149, 98, 219, 192, 221, 52, 245, 209, 87, 39, 252, 41, 21, 68, 78, 110, 131, 249, 162};
.global .align 16 .b8 __cudart_sin_cos_coeffs[128] = {70, 210, 176, 44, 241, 229, 90, 190, 146, 227, 172, 105, 227, 29, 199, 62, 161, 98, 219, 25, 160, 1, 42, 191, 24, 8, 17, 17, 17, 17, 129, 63, 84, 85, 85, 85, 85, 85, 197, 191, 0, 0, 0, 0, 0, 0, 0, 0, 0, 0, 0, 0, 0, 0, 0, 0, 100, 129, 253, 32, 131, 255, 168, 189, 40, 133, 239, 193, 167, 238, 33, 62, 217, 230, 6, 142, 79, 126, 146, 190, 233, 188, 221, 25, 160, 1, 250, 62, 71, 93, 193, 22, 108, 193, 86, 191, 81, 85, 85, 85, 85, 85, 165, 63, 0, 0, 0, 0, 0, 0, 224, 191, 0, 0, 0, 0, 0, 0, 240, 63};

.visible .entry _Z4calcP6Bitmap(
	.param .u64 .ptr .align 1 _Z4calcP6Bitmap_param_0
)
{
	.reg .pred 	%p<52>;
	.reg .b16 	%rs<5>;
	.reg .b32 	%r<167>;
	.reg .b32 	%f<7>;
	.reg .b64 	%rd<39>;
	.reg .b64 	%fd<321>;

	ld.param.u64 	%rd2, [_Z4calcP6Bitmap_param_0];
	cvta.to.global.u64 	%rd1, %rd2;
	mov.u32 	%r1, %ntid.y;
	ld.global.u32 	%r2, [%rd1+8];
	ld.global.u32 	%r3, [%rd1+16];
	mov.u32 	%r54, %ctaid.y;
	mov.u32 	%r55, %tid.y;
	mad.lo.s32 	%r154, %r54, %r1, %r55;
	setp.ge.s32 	%p1, %r154, %r3;
	@%p1 bra 	$L__BB0_58;
	mov.u32 	%r56, %ntid.x;
	mov.u32 	%r57, %ctaid.x;
	mov.u32 	%r58, %tid.x;
	mad.lo.s32 	%r5, %r57, %r56, %r58;
	mov.u32 	%r59, %nctaid.y;
	mul.lo.s32 	%r6, %r59, %r1;
	mov.u32 	%r60, %nctaid.x;
	mul.lo.s32 	%r7, %r60, %r56;
	mov.u64 	%rd33, __cudart_sin_cos_coeffs;
$L__BB0_2:
	setp.ge.s32 	%p2, %r5, %r2;
	@%p2 bra 	$L__BB0_57;
	cvt.rn.f64.u32 	%fd65, %r154;
	mul.f64 	%fd66, %fd65, 0d4010000000000000;
	add.s32 	%r61, %r3, -1;
	cvt.rn.f64.u32 	%fd67, %r61;
	div.rn.f64 	%fd68, %fd66, %fd67;
	add.f64 	%fd1, %fd68, 0dC000000000000000;
	mov.u32 	%r155, %r5;
$L__BB0_4:
	cvt.rn.f64.s32 	%fd70, %r155;
	mul.f64 	%fd71, %fd70, 0d4010000000000000;
	add.s32 	%r64, %r2, -1;
	cvt.rn.f64.s32 	%fd72, %r64;
	div.rn.f64 	%fd73, %fd71, %fd72;
	add.f64 	%fd2, %fd73, 0d0000000000000000;
	mov.b32 	%r157, 0;
	mov.f64 	%fd3, 0d0000000000000000;
	mov.b32 	%r156, 500;
	mov.f64 	%fd4, %fd3;
$L__BB0_5:
	abs.f64 	%fd74, %fd4;
	setp.geu.f64 	%p3, %fd74, 0d2000000000000000;
	abs.f64 	%fd75, %fd3;
	setp.geu.f64 	%p4, %fd75, 0d2000000000000000;
	or.pred  	%p5, %p3, %p4;
	@%p5 bra 	$L__BB0_7;
	mul.f64 	%fd77, %fd4, 0d4010000000000000;
	mul.f64 	%fd78, %fd3, 0d4010000000000000;
	mul.f64 	%fd79, %fd77, %fd77;
	fma.rn.f64 	%fd80, %fd78, %fd78, %fd79;
	mul.f64 	%fd307, %fd80, 0d3FB0000000000000;
	bra.uni 	$L__BB0_8;
$L__BB0_7:
	mul.f64 	%fd76, %fd4, %fd4;
	fma.rn.f64 	%fd307, %fd3, %fd3, %fd76;
$L__BB0_8:
	setp.geu.f64 	%p6, %fd307, 0d4010000000000000;
	setp.gt.u32 	%p7, %r157, 999;
	or.pred  	%p8, %p6, %p7;
	@%p8 bra 	$L__BB0_56;
	mov.b64 	%rd9, %fd3;
	mov.b64 	{%r70, %r71}, %rd9;
	and.b32  	%r12, %r71, 2147483647;
	or.b32  	%r72, %r12, %r70;
	setp.ne.s32 	%p11, %r72, 0;
	@%p11 bra 	$L__BB0_13;
	fma.rn.f64 	%fd286, %fd4, 0d3FF71547652B82FE, 0d4338000000000000;
	{
	.reg .b32 %temp; 
	mov.b64 	{%r13, %temp}, %fd286;
	}
	mov.f64 	%fd287, 0dC338000000000000;
	add.rn.f64 	%fd288, %fd286, %fd287;
	fma.rn.f64 	%fd289, %fd288, 0dBFE62E42FEFA39EF, %fd4;
	fma.rn.f64 	%fd290, %fd288, 0dBC7ABC9E3B39803F, %fd289;
	fma.rn.f64 	%fd291, %fd290, 0d3E5ADE1569CE2BDF, 0d3E928AF3FCA213EA;
	fma.rn.f64 	%fd292, %fd291, %fd290, 0d3EC71DEE62401315;
	fma.rn.f64 	%fd293, %fd292, %fd290, 0d3EFA01997C89EB71;
	fma.rn.f64 	%fd294, %fd293, %fd290, 0d3F2A01A014761F65;
	fma.rn.f64 	%fd295, %fd294, %fd290, 0d3F56C16C1852B7AF;
	fma.rn.f64 	%fd296, %fd295, %fd290, 0d3F81111111122322;
	fma.rn.f64 	%fd297, %fd296, %fd290, 0d3FA55555555502A1;
	fma.rn.f64 	%fd298, %fd297, %fd290, 0d3FC5555555555511;
	fma.rn.f64 	%fd299, %fd298, %fd290, 0d3FE000000000000B;
	fma.rn.f64 	%fd300, %fd299, %fd290, 0d3FF0000000000000;
	fma.rn.f64 	%fd301, %fd300, %fd290, 0d3FF0000000000000;
	{
	.reg .b32 %temp; 
	mov.b64 	{%r14, %temp}, %fd301;
	}
	{
	.reg .b32 %temp; 
	mov.b64 	{%temp, %r15}, %fd301;
	}
	shl.b32 	%r142, %r13, 20;
	add.s32 	%r143, %r142, %r15;
	mov.b64 	%fd319, {%r14, %r143};
	{
	.reg .b32 %temp; 
	mov.b64 	{%temp, %r144}, %fd4;
	}
	mov.b32 	%f6, %r144;
	abs.f32 	%f1, %f6;
	setp.lt.f32 	%p49, %f1, 0f4086232B;
	@%p49 bra 	$L__BB0_55;
	setp.lt.f64 	%p50, %fd4, 0d0000000000000000;
	add.f64 	%fd302, %fd4, 0d7FF0000000000000;
	selp.f64 	%fd319, 0d0000000000000000, %fd302, %p50;
	setp.geu.f32 	%p51, %f1, 0f40874800;
	@%p51 bra 	$L__BB0_55;
	shr.u32 	%r145, %r13, 31;
	add.s32 	%r146, %r13, %r145;
	shr.s32 	%r147, %r146, 1;
	shl.b32 	%r148, %r147, 20;
	add.s32 	%r149, %r15, %r148;
	mov.b64 	%fd303, {%r14, %r149};
	sub.s32 	%r150, %r13, %r147;
	shl.b32 	%r151, %r150, 20;
	add.s32 	%r152, %r151, 1072693248;
	mov.b32 	%r153, 0;
	mov.b64 	%fd304, {%r153, %r152};
	mul.f64 	%fd319, %fd304, %fd303;
	bra.uni 	$L__BB0_55;
$L__BB0_13:
	mov.b64 	%rd10, %fd4;
	mov.b64 	{%r17, %r16}, %rd10;
	and.b32  	%r18, %r16, 2147483647;
	or.b32  	%r73, %r18, %r17;
	setp.ne.s32 	%p12, %r73, 0;
	@%p12 bra 	$L__BB0_24;
	setp.neu.f64 	%p41, %fd75, 0d7FF0000000000000;
	@%p41 bra 	$L__BB0_16;
	mov.f64 	%fd241, 0d0000000000000000;
	mul.rn.f64 	%fd309, %fd3, %fd241;
	mov.b32 	%r159, 1;
	bra.uni 	$L__BB0_19;
$L__BB0_16:
	mul.f64 	%fd236, %fd3, 0d3FE45F306DC9C883;
	cvt.rni.s32.f64 	%r158, %fd236;
	cvt.rn.f64.s32 	%fd237, %r158;
	fma.rn.f64 	%fd238, %fd237, 0dBFF921FB54442D18, %fd3;
	fma.rn.f64 	%fd239, %fd237, 0dBC91A62633145C00, %fd238;
	fma.rn.f64 	%fd309, %fd237, 0dB97B839A252049C0, %fd239;
	setp.ltu.f64 	%p42, %fd75, 0d41E0000000000000;
	@%p42 bra 	$L__BB0_18;
	{ // callseq 4, 0
	.param .b64 param0;
	st.param.f64 	[param0], %fd3;
	.param .align 16 .b8 retval0[16];
	call.uni (retval0), 
	__internal_trig_reduction_slowpathd, 
	(
	param0
	);
	ld.param.f64 	%fd309, [retval0];
	ld.param.b32 	%r158, [retval0+8];
	} // callseq 4
$L__BB0_18:
	add.s32 	%r159, %r158, 1;
$L__BB0_19:
	setp.neu.f64 	%p43, %fd75, 0d7FF0000000000000;
	shl.b32 	%r134, %r159, 6;
	cvt.u64.u32 	%rd31, %r134;
	and.b64  	%rd32, %rd31, 64;
	add.s64 	%rd34, %rd33, %rd32;
	mul.rn.f64 	%fd242, %fd309, %fd309;
	and.b32  	%r135, %r159, 1;
	setp.eq.b32 	%p44, %r135, 1;
	selp.f64 	%fd243, 0dBDA8FF8320FD8164, 0d3DE5DB65F9785EBA, %p44;
	ld.global.nc.v2.f64 	{%fd244, %fd245}, [%rd34];
	fma.rn.f64 	%fd246, %fd243, %fd242, %fd244;
	fma.rn.f64 	%fd247, %fd246, %fd242, %fd245;
	ld.global.nc.v2.f64 	{%fd248, %fd249}, [%rd34+16];
	fma.rn.f64 	%fd250, %fd247, %fd242, %fd248;
	fma.rn.f64 	%fd251, %fd250, %fd242, %fd249;
	ld.global.nc.v2.f64 	{%fd252, %fd253}, [%rd34+32];
	fma.rn.f64 	%fd254, %fd251, %fd242, %fd252;
	fma.rn.f64 	%fd255, %fd254, %fd242, %fd253;
	fma.rn.f64 	%fd256, %fd255, %fd309, %fd309;
	fma.rn.f64 	%fd257, %fd255, %fd242, 0d3FF0000000000000;
	selp.f64 	%fd258, %fd257, %fd256, %p44;
	and.b32  	%r136, %r159, 2;
	setp.eq.s32 	%p45, %r136, 0;
	mov.f64 	%fd259, 0d0000000000000000;
	sub.f64 	%fd260, %fd259, %fd258;
	selp.f64 	%fd319, %fd258, %fd260, %p45;
	@%p43 bra 	$L__BB0_21;
	mov.f64 	%fd266, 0d0000000000000000;
	mul.rn.f64 	%fd310, %fd3, %fd266;
	mov.b32 	%r160, 0;
	bra.uni 	$L__BB0_23;
$L__BB0_21:
	mul.f64 	%fd261, %fd3, 0d3FE45F306DC9C883;
	cvt.rni.s32.f64 	%r160, %fd261;
	cvt.rn.f64.s32 	%fd262, %r160;
	fma.rn.f64 	%fd263, %fd262, 0dBFF921FB54442D18, %fd3;
	fma.rn.f64 	%fd264, %fd262, 0dBC91A62633145C00, %fd263;
	fma.rn.f64 	%fd310, %fd262, 0dB97B839A252049C0, %fd264;
	setp.ltu.f64 	%p46, %fd75, 0d41E0000000000000;
	@%p46 bra 	$L__BB0_23;
	{ // callseq 5, 0
	.param .b64 param0;
	st.param.f64 	[param0], %fd3;
	.param .align 16 .b8 retval0[16];
	call.uni (retval0), 
	__internal_trig_reduction_slowpathd, 
	(
	param0
	);
	ld.param.f64 	%fd310, [retval0];
	ld.param.b32 	%r160, [retval0+8];
	} // callseq 5
$L__BB0_23:
	shl.b32 	%r139, %r160, 6;
	cvt.u64.u32 	%rd35, %r139;
	and.b64  	%rd36, %rd35, 64;
	add.s64 	%rd38, %rd33, %rd36;
	mul.rn.f64 	%fd267, %fd310, %fd310;
	and.b32  	%r140, %r160, 1;
	setp.eq.b32 	%p47, %r140, 1;
	selp.f64 	%fd268, 0dBDA8FF8320FD8164, 0d3DE5DB65F9785EBA, %p47;
	ld.global.nc.v2.f64 	{%fd269, %fd270}, [%rd38];
	fma.rn.f64 	%fd271, %fd268, %fd267, %fd269;
	fma.rn.f64 	%fd272, %fd271, %fd267, %fd270;
	ld.global.nc.v2.f64 	{%fd273, %fd274}, [%rd38+16];
	fma.rn.f64 	%fd275, %fd272, %fd267, %fd273;
	fma.rn.f64 	%fd276, %fd275, %fd267, %fd274;
	ld.global.nc.v2.f64 	{%fd277, %fd278}, [%rd38+32];
	fma.rn.f64 	%fd279, %fd276, %fd267, %fd277;
	fma.rn.f64 	%fd280, %fd279, %fd267, %fd278;
	fma.rn.f64 	%fd281, %fd280, %fd310, %fd310;
	fma.rn.f64 	%fd282, %fd280, %fd267, 0d3FF0000000000000;
	selp.f64 	%fd283, %fd282, %fd281, %p47;
	and.b32  	%r141, %r160, 2;
	setp.eq.s32 	%p48, %r141, 0;
	mov.f64 	%fd284, 0d0000000000000000;
	sub.f64 	%fd285, %fd284, %fd283;
	selp.f64 	%fd3, %fd283, %fd285, %p48;
	bra.uni 	$L__BB0_55;
$L__BB0_24:
	setp.lt.u32 	%p13, %r12, 2146435072;
	@%p13 bra 	$L__BB0_28;
	setp.eq.s32 	%p37, %r17, 0;
	setp.eq.s32 	%p38, %r18, 2146435072;
	and.pred  	%p39, %p37, %p38;
	@%p39 bra 	$L__BB0_27;
	sub.f64 	%fd319, %fd3, %fd3;
	mov.f64 	%fd3, %fd319;
	bra.uni 	$L__BB0_55;
$L__BB0_27:
	setp.gt.s32 	%p40, %r16, -1;
	sub.f64 	%fd235, %fd3, %fd3;
	selp.f64 	%fd319, %fd4, 0d0000000000000000, %p40;
	selp.f64 	%fd3, %fd235, 0d0000000000000000, %p40;
	bra.uni 	$L__BB0_55;
$L__BB0_28:
	add.s32 	%r74, %r16, -1082535490;
	setp.gt.u32 	%p14, %r74, 1084066;
	@%p14 bra 	$L__BB0_42;
	add.f64 	%fd26, %fd4, 0dC0937BE319BA0DA4;
	fma.rn.f64 	%fd160, %fd26, 0d3FF71547652B82FE, 0d4338000000000000;
	{
	.reg .b32 %temp; 
	mov.b64 	{%r27, %temp}, %fd160;
	}
	mov.f64 	%fd161, 0dC338000000000000;
	add.rn.f64 	%fd162, %fd160, %fd161;
	fma.rn.f64 	%fd163, %fd162, 0dBFE62E42FEFA39EF, %fd26;
	fma.rn.f64 	%fd164, %fd162, 0dBC7ABC9E3B39803F, %fd163;
	fma.rn.f64 	%fd165, %fd164, 0d3E5ADE1569CE2BDF, 0d3E928AF3FCA213EA;
	fma.rn.f64 	%fd166, %fd165, %fd164, 0d3EC71DEE62401315;
	fma.rn.f64 	%fd167, %fd166, %fd164, 0d3EFA01997C89EB71;
	fma.rn.f64 	%fd168, %fd167, %fd164, 0d3F2A01A014761F65;
	fma.rn.f64 	%fd169, %fd168, %fd164, 0d3F56C16C1852B7AF;
	fma.rn.f64 	%fd170, %fd169, %fd164, 0d3F81111111122322;
	fma.rn.f64 	%fd171, %fd170, %fd164, 0d3FA55555555502A1;
	fma.rn.f64 	%fd172, %fd171, %fd164, 0d3FC5555555555511;
	fma.rn.f64 	%fd173, %fd172, %fd164, 0d3FE000000000000B;
	fma.rn.f64 	%fd174, %fd173, %fd164, 0d3FF0000000000000;
	fma.rn.f64 	%fd175, %fd174, %fd164, 0d3FF0000000000000;
	{
	.reg .b32 %temp; 
	mov.b64 	{%r28, %temp}, %fd175;
	}
	{
	.reg .b32 %temp; 
	mov.b64 	{%temp, %r29}, %fd175;
	}
	shl.b32 	%r97, %r27, 20;
	add.s32 	%r98, %r97, %r29;
	mov.b64 	%fd311, {%r28, %r98};
	{
	.reg .b32 %temp; 
	mov.b64 	{%temp, %r99}, %fd26;
	}
	mov.b32 	%f5, %r99;
	abs.f32 	%f2, %f5;
	setp.lt.f32 	%p26, %f2, 0f4086232B;
	@%p26 bra 	$L__BB0_32;
	setp.lt.f64 	%p27, %fd26, 0d0000000000000000;
	add.f64 	%fd176, %fd26, 0d7FF0000000000000;
	selp.f64 	%fd311, 0d0000000000000000, %fd176, %p27;
	setp.geu.f32 	%p28, %f2, 0f40874800;
	@%p28 bra 	$L__BB0_32;
	shr.u32 	%r100, %r27, 31;
	add.s32 	%r101, %r27, %r100;
	shr.s32 	%r102, %r101, 1;
	shl.b32 	%r103, %r102, 20;
	add.s32 	%r104, %r29, %r103;
	mov.b64 	%fd177, {%r28, %r104};
	sub.s32 	%r105, %r27, %r102;
	shl.b32 	%r106, %r105, 20;
	add.s32 	%r107, %r106, 1072693248;
	mov.b32 	%r108, 0;
	mov.b64 	%fd178, {%r108, %r107};
	mul.f64 	%fd311, %fd178, %fd177;
$L__BB0_32:
	mov.b64 	%rd19, %fd311;
	mov.b64 	{%r109, %r110}, %rd19;
	shr.u32 	%r111, %r110, 20;
	add.s32 	%r112, %r111, -247;
	and.b32  	%r113, %r110, 1048575;
	or.b32  	%r114, %r113, 2145386496;
	mov.b64 	%rd20, {%r109, %r114};
	mov.b64 	%fd31, %rd20;
	cvt.u16.u32 	%rs1, %r112;
	shr.u16 	%rs2, %rs1, 15;
	add.s16 	%rs3, %rs1, %rs2;
	shr.s16 	%rs4, %rs3, 1;
	cvt.s32.s16 	%r115, %rs4;
	shl.b32 	%r116, %r115, 20;
	add.s32 	%r117, %r116, 1072693248;
	mov.b32 	%r118, 0;
	mov.b64 	%rd21, {%r118, %r117};
	mov.b64 	%fd32, %rd21;
	sub.s32 	%r119, %r112, %r115;
	shl.b32 	%r120, %r119, 20;
	add.s32 	%r30, %r120, 1072693248;
	setp.neu.f64 	%p29, %fd75, 0d7FF0000000000000;
	@%p29 bra 	$L__BB0_34;
	mov.f64 	%fd184, 0d0000000000000000;
	mul.rn.f64 	%fd313, %fd3, %fd184;
	mov.b32 	%r162, 1;
	bra.uni 	$L__BB0_37;
$L__BB0_34:
	mul.f64 	%fd179, %fd3, 0d3FE45F306DC9C883;
	cvt.rni.s32.f64 	%r161, %fd179;
	cvt.rn.f64.s32 	%fd180, %r161;
	fma.rn.f64 	%fd181, %fd180, 0dBFF921FB54442D18, %fd3;
	fma.rn.f64 	%fd182, %fd180, 0dBC91A62633145C00, %fd181;
	fma.rn.f64 	%fd313, %fd180, 0dB97B839A252049C0, %fd182;
	setp.ltu.f64 	%p30, %fd75, 0d41E0000000000000;
	@%p30 bra 	$L__BB0_36;
	{ // callseq 2, 0
	.param .b64 param0;
	st.param.f64 	[param0], %fd3;
	.param .align 16 .b8 retval0[16];
	call.uni (retval0), 
	__internal_trig_reduction_slowpathd, 
	(
	param0
	);
	ld.param.f64 	%fd313, [retval0];
	ld.param.b32 	%r161, [retval0+8];
	} // callseq 2
$L__BB0_36:
	add.s32 	%r162, %r161, 1;
$L__BB0_37:
	shl.b32 	%r123, %r162, 6;
	cvt.u64.u32 	%rd22, %r123;
	and.b64  	%rd23, %rd22, 64;
	add.s64 	%rd25, %rd33, %rd23;
	mul.rn.f64 	%fd185, %fd313, %fd313;
	and.b32  	%r124, %r162, 1;
	setp.eq.b32 	%p32, %r124, 1;
	selp.f64 	%fd186, 0dBDA8FF8320FD8164, 0d3DE5DB65F9785EBA, %p32;
	ld.global.nc.v2.f64 	{%fd187, %fd188}, [%rd25];
	fma.rn.f64 	%fd189, %fd186, %fd185, %fd187;
	fma.rn.f64 	%fd190, %fd189, %fd185, %fd188;
	ld.global.nc.v2.f64 	{%fd191, %fd192}, [%rd25+16];
	fma.rn.f64 	%fd193, %fd190, %fd185, %fd191;
	fma.rn.f64 	%fd194, %fd193, %fd185, %fd192;
	ld.global.nc.v2.f64 	{%fd195, %fd196}, [%rd25+32];
	fma.rn.f64 	%fd197, %fd194, %fd185, %fd195;
	fma.rn.f64 	%fd198, %fd197, %fd185, %fd196;
	fma.rn.f64 	%fd199, %fd198, %fd313, %fd313;
	fma.rn.f64 	%fd200, %fd198, %fd185, 0d3FF0000000000000;
	selp.f64 	%fd201, %fd200, %fd199, %p32;
	and.b32  	%r125, %r162, 2;
	setp.eq.s32 	%p33, %r125, 0;
	mov.f64 	%fd202, 0d0000000000000000;
	sub.f64 	%fd203, %fd202, %fd201;
	selp.f64 	%fd204, %fd201, %fd203, %p33;
	mul.f64 	%fd205, %fd204, %fd31;
	mul.f64 	%fd38, %fd205, %fd32;
	@%p29 bra 	$L__BB0_39;
	mov.f64 	%fd211, 0d0000000000000000;
	mul.rn.f64 	%fd314, %fd3, %fd211;
	mov.b32 	%r163, 0;
	bra.uni 	$L__BB0_41;
$L__BB0_39:
	mul.f64 	%fd206, %fd3, 0d3FE45F306DC9C883;
	cvt.rni.s32.f64 	%r163, %fd206;
	cvt.rn.f64.s32 	%fd207, %r163;
	fma.rn.f64 	%fd208, %fd207, 0dBFF921FB54442D18, %fd3;
	fma.rn.f64 	%fd209, %fd207, 0dBC91A62633145C00, %fd208;
	fma.rn.f64 	%fd314, %fd207, 0dB97B839A252049C0, %fd209;
	setp.ltu.f64 	%p34, %fd75, 0d41E0000000000000;
	@%p34 bra 	$L__BB0_41;
	{ // callseq 3, 0
	.param .b64 param0;
	st.param.f64 	[param0], %fd3;
	.param .align 16 .b8 retval0[16];
	call.uni (retval0), 
	__internal_trig_reduction_slowpathd, 
	(
	param0
	);
	ld.param.f64 	%fd314, [retval0];
	ld.param.b32 	%r163, [retval0+8];
	} // callseq 3
$L__BB0_41:
	mov.b32 	%r128, 0;
	mov.b64 	%rd26, {%r128, %r30};
	mov.b64 	%fd212, %rd26;
	shl.b32 	%r129, %r163, 6;
	cvt.u64.u32 	%rd27, %r129;
	and.b64  	%rd28, %rd27, 64;
	add.s64 	%rd30, %rd33, %rd28;
	mul.rn.f64 	%fd213, %fd314, %fd314;
	and.b32  	%r130, %r163, 1;
	setp.eq.b32 	%p35, %r130, 1;
	selp.f64 	%fd214, 0dBDA8FF8320FD8164, 0d3DE5DB65F9785EBA, %p35;
	ld.global.nc.v2.f64 	{%fd215, %fd216}, [%rd30];
	fma.rn.f64 	%fd217, %fd214, %fd213, %fd215;
	fma.rn.f64 	%fd218, %fd217, %fd213, %fd216;
	ld.global.nc.v2.f64 	{%fd219, %fd220}, [%rd30+16];
	fma.rn.f64 	%fd221, %fd218, %fd213, %fd219;
	fma.rn.f64 	%fd222, %fd221, %fd213, %fd220;
	ld.global.nc.v2.f64 	{%fd223, %fd224}, [%rd30+32];
	fma.rn.f64 	%fd225, %fd222, %fd213, %fd223;
	fma.rn.f64 	%fd226, %fd225, %fd213, %fd224;
	fma.rn.f64 	%fd227, %fd226, %fd314, %fd314;
	fma.rn.f64 	%fd228, %fd226, %fd213, 0d3FF0000000000000;
	selp.f64 	%fd229, %fd228, %fd227, %p35;
	and.b32  	%r131, %r163, 2;
	setp.eq.s32 	%p36, %r131, 0;
	mov.f64 	%fd230, 0d0000000000000000;
	sub.f64 	%fd231, %fd230, %fd229;
	selp.f64 	%fd232, %fd229, %fd231, %p36;
	mul.f64 	%fd233, %fd232, %fd31;
	mul.f64 	%fd234, %fd233, %fd32;
	mul.f64 	%fd3, %fd234, %fd212;
	mul.f64 	%fd319, %fd38, %fd212;
	bra.uni 	$L__BB0_55;
$L__BB0_42:
	fma.rn.f64 	%fd90, %fd4, 0d3FF71547652B82FE, 0d4338000000000000;
	{
	.reg .b32 %temp; 
	mov.b64 	{%r39, %temp}, %fd90;
	}
	mov.f64 	%fd91, 0dC338000000000000;
	add.rn.f64 	%fd92, %fd90, %fd91;
	fma.rn.f64 	%fd93, %fd92, 0dBFE62E42FEFA39EF, %fd4;
	fma.rn.f64 	%fd94, %fd92, 0dBC7ABC9E3B39803F, %fd93;
	fma.rn.f64 	%fd95, %fd94, 0d3E5ADE1569CE2BDF, 0d3E928AF3FCA213EA;
	fma.rn.f64 	%fd96, %fd95, %fd94, 0d3EC71DEE62401315;
	fma.rn.f64 	%fd97, %fd96, %fd94, 0d3EFA01997C89EB71;
	fma.rn.f64 	%fd98, %fd97, %fd94, 0d3F2A01A014761F65;
	fma.rn.f64 	%fd99, %fd98, %fd94, 0d3F56C16C1852B7AF;
	fma.rn.f64 	%fd100, %fd99, %fd94, 0d3F81111111122322;
	fma.rn.f64 	%fd101, %fd100, %fd94, 0d3FA55555555502A1;
	fma.rn.f64 	%fd102, %fd101, %fd94, 0d3FC5555555555511;
	fma.rn.f64 	%fd103, %fd102, %fd94, 0d3FE000000000000B;
	fma.rn.f64 	%fd104, %fd103, %fd94, 0d3FF0000000000000;
	fma.rn.f64 	%fd105, %fd104, %fd94, 0d3FF0000000000000;
	{
	.reg .b32 %temp; 
	mov.b64 	{%r40, %temp}, %fd105;
	}
	{
	.reg .b32 %temp; 
	mov.b64 	{%temp, %r41}, %fd105;
	}
	shl.b32 	%r75, %r39, 20;
	add.s32 	%r76, %r75, %r41;
	mov.b64 	%fd315, {%r40, %r76};
	{
	.reg .b32 %temp; 
	mov.b64 	{%temp, %r77}, %fd4;
	}
	mov.b32 	%f4, %r77;
	abs.f32 	%f3, %f4;
	setp.lt.f32 	%p15, %f3, 0f4086232B;
	@%p15 bra 	$L__BB0_45;
	setp.lt.f64 	%p16, %fd4, 0d0000000000000000;
	add.f64 	%fd106, %fd4, 0d7FF0000000000000;
	selp.f64 	%fd315, 0d0000000000000000, %fd106, %p16;
	setp.geu.f32 	%p17, %f3, 0f40874800;
	@%p17 bra 	$L__BB0_45;
	shr.u32 	%r78, %r39, 31;
	add.s32 	%r79, %r39, %r78;
	shr.s32 	%r80, %r79, 1;
	shl.b32 	%r81, %r80, 20;
	add.s32 	%r82, %r41, %r81;
	mov.b64 	%fd107, {%r40, %r82};
	sub.s32 	%r83, %r39, %r80;
	shl.b32 	%r84, %r83, 20;
	add.s32 	%r85, %r84, 1072693248;
	mov.b32 	%r86, 0;
	mov.b64 	%fd108, {%r86, %r85};
	mul.f64 	%fd315, %fd108, %fd107;
$L__BB0_45:
	setp.neu.f64 	%p18, %fd75, 0d7FF0000000000000;
	@%p18 bra 	$L__BB0_47;
	mov.f64 	%fd114, 0d0000000000000000;
	mul.rn.f64 	%fd317, %fd3, %fd114;
	mov.b32 	%r165, 1;
	bra.uni 	$L__BB0_50;
$L__BB0_47:
	mul.f64 	%fd109, %fd3, 0d3FE45F306DC9C883;
	cvt.rni.s32.f64 	%r164, %fd109;
	cvt.rn.f64.s32 	%fd110, %r164;
	fma.rn.f64 	%fd111, %fd110, 0dBFF921FB54442D18, %fd3;
	fma.rn.f64 	%fd112, %fd110, 0dBC91A62633145C00, %fd111;
	fma.rn.f64 	%fd317, %fd110, 0dB97B839A252049C0, %fd112;
	setp.ltu.f64 	%p19, %fd75, 0d41E0000000000000;
	@%p19 bra 	$L__BB0_49;
	{ // callseq 0, 0
	.param .b64 param0;
	st.param.f64 	[param0], %fd3;
	.param .align 16 .b8 retval0[16];
	call.uni (retval0), 
	__internal_trig_reduction_slowpathd, 
	(
	param0
	);
	ld.param.f64 	%fd317, [retval0];
	ld.param.b32 	%r164, [retval0+8];
	} // callseq 0
$L__BB0_49:
	add.s32 	%r165, %r164, 1;
$L__BB0_50:
	shl.b32 	%r89, %r165, 6;
	cvt.u64.u32 	%rd11, %r89;
	and.b64  	%rd12, %rd11, 64;
	add.s64 	%rd14, %rd33, %rd12;
	mul.rn.f64 	%fd115, %fd317, %fd317;
	and.b32  	%r90, %r165, 1;
	setp.eq.b32 	%p21, %r90, 1;
	selp.f64 	%fd116, 0dBDA8FF8320FD8164, 0d3DE5DB65F9785EBA, %p21;
	ld.global.nc.v2.f64 	{%fd117, %fd118}, [%rd14];
	fma.rn.f64 	%fd119, %fd116, %fd115, %fd117;
	fma.rn.f64 	%fd120, %fd119, %fd115, %fd118;
	ld.global.nc.v2.f64 	{%fd121, %fd122}, [%rd14+16];
	fma.rn.f64 	%fd123, %fd120, %fd115, %fd121;
	fma.rn.f64 	%fd124, %fd123, %fd115, %fd122;
	ld.global.nc.v2.f64 	{%fd125, %fd126}, [%rd14+32];
	fma.rn.f64 	%fd127, %fd124, %fd115, %fd125;
	fma.rn.f64 	%fd128, %fd127, %fd115, %fd126;
	fma.rn.f64 	%fd129, %fd128, %fd317, %fd317;
	fma.rn.f64 	%fd130, %fd128, %fd115, 0d3FF0000000000000;
	selp.f64 	%fd131, %fd130, %fd129, %p21;
	and.b32  	%r91, %r165, 2;
	setp.eq.s32 	%p22, %r91, 0;
	mov.f64 	%fd132, 0d0000000000000000;
	sub.f64 	%fd133, %fd132, %fd131;
	selp.f64 	%fd54, %fd131, %fd133, %p22;
	@%p18 bra 	$L__BB0_52;
	mov.f64 	%fd139, 0d0000000000000000;
	mul.rn.f64 	%fd318, %fd3, %fd139;
	mov.b32 	%r166, 0;
	bra.uni 	$L__BB0_54;
$L__BB0_52:
	mul.f64 	%fd134, %fd3, 0d3FE45F306DC9C883;
	cvt.rni.s32.f64 	%r166, %fd134;
	cvt.rn.f64.s32 	%fd135, %r166;
	fma.rn.f64 	%fd136, %fd135, 0dBFF921FB54442D18, %fd3;
	fma.rn.f64 	%fd137, %fd135, 0dBC91A62633145C00, %fd136;
	fma.rn.f64 	%fd318, %fd135, 0dB97B839A252049C0, %fd137;
	setp.ltu.f64 	%p23, %fd75, 0d41E0000000000000;
	@%p23 bra 	$L__BB0_54;
	{ // callseq 1, 0
	.param .b64 param0;
	st.param.f64 	[param0], %fd3;
	.param .align 16 .b8 retval0[16];
	call.uni (retval0), 
	__internal_trig_reduction_slowpathd, 
	(
	param0
	);
	ld.param.f64 	%fd318, [retval0];
	ld.param.b32 	%r166, [retval0+8];
	} // callseq 1
$L__BB0_54:
	shl.b32 	%r94, %r166, 6;
	cvt.u64.u32 	%rd15, %r94;
	and.b64  	%rd16, %rd15, 64;
	mov.u64 	%rd17, __cudart_sin_cos_coeffs;
	add.s64 	%rd18, %rd17, %rd16;
	mul.rn.f64 	%fd140, %fd318, %fd318;
	and.b32  	%r95, %r166, 1;
	setp.eq.b32 	%p24, %r95, 1;
	selp.f64 	%fd141, 0dBDA8FF8320FD8164, 0d3DE5DB65F9785EBA, %p24;
	ld.global.nc.v2.f64 	{%fd142, %fd143}, [%rd18];
	fma.rn.f64 	%fd144, %fd141, %fd140, %fd142;
	fma.rn.f64 	%fd145, %fd144, %fd140, %fd143;
	ld.global.nc.v2.f64 	{%fd146, %fd147}, [%rd18+16];
	fma.rn.f64 	%fd148, %fd145, %fd140, %fd146;
	fma.rn.f64 	%fd149, %fd148, %fd140, %fd147;
	ld.global.nc.v2.f64 	{%fd150, %fd151}, [%rd18+32];
	fma.rn.f64 	%fd152, %fd149, %fd140, %fd150;
	fma.rn.f64 	%fd153, %fd152, %fd140, %fd151;
	fma.rn.f64 	%fd154, %fd153, %fd318, %fd318;
	fma.rn.f64 	%fd155, %fd153, %fd140, 0d3FF0000000000000;
	selp.f64 	%fd156, %fd155, %fd154, %p24;
	and.b32  	%r96, %r166, 2;
	setp.eq.s32 	%p25, %r96, 0;
	mov.f64 	%fd157, 0d0000000000000000;
	sub.f64 	%fd158, %fd157, %fd156;
	selp.f64 	%fd159, %fd156, %fd158, %p25;
	mul.f64 	%fd3, %fd315, %fd159;
	mul.f64 	%fd319, %fd315, %fd54;
$L__BB0_55:
	sub.f64 	%fd4, %fd319, %fd2;
	sub.f64 	%fd3, %fd3, %fd1;
	add.s32 	%r157, %r157, 1;
	add.s32 	%r156, %r156, -1;
	bra.uni 	$L__BB0_5;
$L__BB0_56:
	ld.global.u64 	%rd3, [%rd1];
	ld.global.u64 	%rd4, [%rd1+8];
	cvt.u64.u32 	%rd5, %r154;
	cvt.s64.s32 	%rd6, %r155;
	mad.lo.s64 	%rd7, %rd4, %rd5, %rd6;
	mad.lo.s64 	%rd8, %rd7, 3, %rd3;
	add.s32 	%r65, %r156, 500;
	cvt.rn.f64.s32 	%fd81, %r65;
	div.rn.f64 	%fd82, %fd81, 0d408F400000000000;
	mul.f64 	%fd83, %fd82, 0d4070000000000000;
	cvt.rzi.s32.f64 	%r66, %fd83;
	st.u8 	[%rd8], %r66;
	cvt.rn.f64.s32 	%fd84, %r156;
	div.rn.f64 	%fd85, %fd84, 0d408F400000000000;
	mul.f64 	%fd86, %fd85, 0d4070000000000000;
	cvt.rzi.s32.f64 	%r67, %fd86;
	st.u8 	[%rd8+1], %r67;
	add.s32 	%r68, %r156, -300;
	cvt.rn.f64.s32 	%fd87, %r68;
	div.rn.f64 	%fd88, %fd87, 0d408F400000000000;
	mul.f64 	%fd89, %fd88, 0d4070000000000000;
	cvt.rzi.s32.f64 	%r69, %fd89;
	st.u8 	[%rd8+2], %r69;
	add.s32 	%r155, %r155, %r7;
	setp.lt.s32 	%p9, %r155, %r2;
	@%p9 bra 	$L__BB0_4;
$L__BB0_57:
	add.s32 	%r154, %r154, %r6;
	setp.lt.s32 	%p10, %r154, %r3;
	@%p10 bra 	$L__BB0_2;
$L__BB0_58:
	ret;

}
.func  (.param .align 16 .b8 func_retval0[16]) __internal_trig_reduction_slowpathd(
	.param .b64 __internal_trig_reduction_slowpathd_param_0
)
{
	.local .align 8 .b8 	__local_depot1[40];
	.reg .b64 	%SP;
	.reg .b64 	%SPL;
	.reg .pred 	%p<10>;
	.reg .b32 	%r<47>;
	.reg .b64 	%rd<74>;
	.reg .b64 	%fd<5>;

	mov.u64 	%SPL, __local_depot1;
	ld.param.f64 	%fd4, [__internal_trig_reduction_slowpathd_param_0];
	add.u64 	%rd1, %SPL, 0;
	{
	.reg .b32 %temp; 
	mov.b64 	{%temp, %r1}, %fd4;
	}
	shr.u32 	%r2, %r1, 20;
	and.b32  	%r3, %r2, 2047;
	setp.eq.s32 	%p1, %r3, 2047;
	mov.b32 	%r46, 0;
	@%p1 bra 	$L__BB1_9;
	add.s32 	%r20, %r3, -1024;
	mov.b64 	%rd20, %fd4;
	shl.b64 	%rd2, %rd20, 11;
	shr.u32 	%r4, %r20, 6;
	sub.s32 	%r45, 15, %r4;
	sub.s32 	%r21, 19, %r4;
	setp.lt.u32 	%p2, %r20, 128;
	selp.b32 	%r6, 18, %r21, %p2;
	setp.ge.s32 	%p3, %r45, %r6;
	mov.b64 	%rd70, 0;
	@%p3 bra 	$L__BB1_4;
	add.s32 	%r23, %r6, %r4;
	neg.s32 	%r43, %r23;
	or.b64  	%rd3, %rd2, -9223372036854775808;
	mov.b64 	%rd70, 0;
	mov.b32 	%r42, 0;
	mov.u64 	%rd25, __cudart_i2opi_d;
	mov.u32 	%r44, %r45;
$L__BB1_3:
	.pragma "nounroll";
	mul.wide.s32 	%rd22, %r42, 8;
	add.s64 	%rd23, %rd1, %rd22;
	mul.wide.s32 	%rd24, %r44, 8;
	add.s64 	%rd26, %rd25, %rd24;
	ld.global.nc.u64 	%rd27, [%rd26];
	{
	.reg .u32 %r0, %r1, %r2, %r3, %alo, %ahi, %blo, %bhi, %clo, %chi;
	mov.b64 	{%alo,%ahi}, %rd27;
	mov.b64 	{%blo,%bhi}, %rd3;
	mov.b64 	{%clo,%chi}, %rd70;
	mad.lo.cc.u32 	%r0, %alo, %blo, %clo;
	madc.hi.cc.u32 	%r1, %alo, %blo, %chi;
	madc.hi.u32 	%r2, %alo, %bhi, 0;
	mad.lo.cc.u32 	%r1, %alo, %bhi, %r1;
	madc.hi.cc.u32 	%r2, %ahi, %blo, %r2;
	madc.hi.u32 	%r3, %ahi, %bhi, 0;
	mad.lo.cc.u32 	%r1, %ahi, %blo, %r1;
	madc.lo.cc.u32 	%r2, %ahi, %bhi, %r2;
	addc.u32 	%r3, %r3, 0;
	mov.b64 	%rd28, {%r0,%r1};
	mov.b64 	%rd70, {%r2,%r3};
	}
	st.local.u64 	[%rd23], %rd28;
	add.s32 	%r44, %r44, 1;
	add.s32 	%r43, %r43, 1;
	add.s32 	%r42, %r42, 1;
	setp.ne.s32 	%p4, %r43, -15;
	mov.u32 	%r45, %r6;
	@%p4 bra 	$L__BB1_3;
$L__BB1_4:
	cvt.s64.s32 	%rd29, %r45;
	cvt.u64.u32 	%rd30, %r4;
	add.s64 	%rd31, %rd30, %rd29;
	shl.b64 	%rd32, %rd31, 3;
	add.s64 	%rd33, %rd1, %rd32;
	st.local.u64 	[%rd33+-120], %rd70;
	and.b32  	%r15, %r2, 63;
	ld.local.u64 	%rd72, [%rd1+16];
	ld.local.u64 	%rd71, [%rd1+24];
	setp.eq.s32 	%p5, %r15, 0;
	@%p5 bra 	$L__BB1_6;
	shl.b64 	%rd34, %rd71, %r15;
	shr.u64 	%rd35, %rd72, 1;
	xor.b32  	%r24, %r15, 63;
	shr.u64 	%rd36, %rd35, %r24;
	or.b64  	%rd71, %rd34, %rd36;
	ld.local.u64 	%rd37, [%rd1+8];
	shl.b64 	%rd38, %rd72, %r15;
	shr.u64 	%rd39, %rd37, 1;
	shr.u64 	%rd40, %rd39, %r24;
	or.b64  	%rd72, %rd38, %rd40;
$L__BB1_6:
	and.b32  	%r25, %r1, -2147483648;
	shr.u64 	%rd41, %rd71, 62;
	cvt.u32.u64 	%r26, %rd41;
	mov.b64 	{%r27, %r28}, %rd71;
	mov.b64 	{%r29, %r30}, %rd72;
	shf.l.wrap.b32 	%r31, %r30, %r27, 2;
	shf.l.wrap.b32 	%r32, %r27, %r28, 2;
	mov.b64 	%rd42, {%r31, %r32};
	shl.b64 	%rd43, %rd72, 2;
	shr.u64 	%rd44, %rd42, 63;
	cvt.u32.u64 	%r33, %rd44;
	add.s32 	%r34, %r33, %r26;
	setp.eq.s32 	%p6, %r25, 0;
	neg.s32 	%r35, %r34;
	selp.b32 	%r46, %r34, %r35, %p6;
	setp.gt.s64 	%p7, %rd42, -1;
	mov.b64 	%rd45, 0;
	{
	.reg .u32 %r0, %r1, %r2, %r3, %a0, %a1, %a2, %a3, %b0, %b1, %b2, %b3;
	mov.b64 	{%a0,%a1}, %rd45;
	mov.b64 	{%a2,%a3}, %rd45;
	mov.b64 	{%b0,%b1}, %rd43;
	mov.b64 	{%b2,%b3}, %rd42;
	sub.cc.u32 	%r0, %a0, %b0;
	subc.cc.u32 	%r1, %a1, %b1;
	subc.cc.u32 	%r2, %a2, %b2;
	subc.u32 	%r3, %a3, %b3;
	mov.b64 	%rd46, {%r0,%r1};
	mov.b64 	%rd47, {%r2,%r3};
	}
	xor.b32  	%r36, %r25, -2147483648;
	selp.b64 	%rd73, %rd42, %rd47, %p7;
	selp.b64 	%rd14, %rd43, %rd46, %p7;
	selp.b32 	%r17, %r25, %r36, %p7;
	clz.b64 	%r37, %rd73;
	cvt.u64.u32 	%rd15, %r37;
	setp.eq.s32 	%p8, %r37, 0;
	@%p8 bra 	$L__BB1_8;
	cvt.u32.u64 	%r38, %rd15;
	and.b32  	%r39, %r38, 63;
	shl.b64 	%rd48, %rd73, %r39;
	shr.u64 	%rd49, %rd14, 1;
	not.b32 	%r40, %r38;
	and.b32  	%r41, %r40, 63;
	shr.u64 	%rd50, %rd49, %r41;
	or.b64  	%rd73, %rd48, %rd50;
$L__BB1_8:
	mov.b64 	%rd51, -3958705157555305931;
	{
	.reg .u32 %r0, %r1, %r2, %r3, %alo, %ahi, %blo, %bhi;
	mov.b64 	{%alo,%ahi}, %rd73;
	mov.b64 	{%blo,%bhi}, %rd51;
	mul.lo.u32 	%r0, %alo, %blo;
	mul.hi.u32 	%r1, %alo, %blo;
	mad.lo.cc.u32 	%r1, %alo, %bhi, %r1;
	madc.hi.u32 	%r2, %alo, %bhi, 0;
	mad.lo.cc.u32 	%r1, %ahi, %blo, %r1;
	madc.hi.cc.u32 	%r2, %ahi, %blo, %r2;
	madc.hi.u32 	%r3, %ahi, %bhi, 0;
	mad.lo.cc.u32 	%r2, %ahi, %bhi, %r2;
	addc.u32 	%r3, %r3, 0;
	mov.b64 	%rd52, {%r0,%r1};
	mov.b64 	%rd53, {%r2,%r3};
	}
	setp.gt.s64 	%p9, %rd53, 0;
	{
	.reg .u32 %r0, %r1, %r2, %r3, %a0, %a1, %a2, %a3, %b0, %b1, %b2, %b3;
	mov.b64 	{%a0,%a1}, %rd52;
	mov.b64 	{%a2,%a3}, %rd53;
	mov.b64 	{%b0,%b1}, %rd52;
	mov.b64 	{%b2,%b3}, %rd53;
	add.cc.u32 	%r0, %a0, %b0;
	addc.cc.u32 	%r1, %a1, %b1;
	addc.cc.u32 	%r2, %a2, %b2;
	addc.u32 	%r3, %a3, %b3;
	mov.b64 	%rd54, {%r0,%r1};
	mov.b64 	%rd55, {%r2,%r3};
	}
	selp.b64 	%rd56, %rd55, %rd53, %p9;
	selp.s64 	%rd57, -1, 0, %p9;
	sub.s64 	%rd58, %rd57, %rd15;
	cvt.u64.u32 	%rd59, %r17;
	shl.b64 	%rd60, %rd59, 32;
	add.s64 	%rd61, %rd56, 1;
	shr.u64 	%rd62, %rd61, 10;
	add.s64 	%rd63, %rd62, 1;
	shr.u64 	%rd64, %rd63, 1;
	shl.b64 	%rd65, %rd58, 52;
	add.s64 	%rd66, %rd65, %rd64;
	add.s64 	%rd67, %rd66, 4602678819172646912;
	or.b64  	%rd68, %rd67, %rd60;
	mov.b64 	%fd4, %rd68;
$L__BB1_9:
	st.param.f64 	[func_retval0], %fd4;
	st.param.b32 	[func_retval0+8], %r46;
	ret;

}


// ===== COMPILED SASS (sm_100) =====

	.target	sm_100

	.elftype	@"ET_EXEC"


//--------------------- .note.nv.tkinfo           --------------------------
	.section	.note.nv.tkinfo,"",@"SHT_NOTE"
	.sectionflags	@"SHF_NOTE_NV_TKINFO"
	.tkinfo
        /*0018*/ 	.word	0x00000002
        /*0030*/ 	.string	""
        /*0030*/ 	.string	"ptxas"
        /*0030*/ 	.string	"Cuda compilation tools, release 13.0, V13.0.88"
        /*0030*/ 	.string	"Build cuda_13.0.r13.0/compiler.36424714_0"
        /*0030*/ 	.string	"-arch sm_100 -m 64 "



//--------------------- .note.nv.cuinfo           --------------------------
	.section	.note.nv.cuinfo,"",@"SHT_NOTE"
	.sectionflags	@"SHF_NOTE_NV_CUINFO"
        /*0018*/ 	.short	0x0002
        /*001a*/ 	.short	0x0064
        /*001c*/ 	.short	0x0082
	.zero		2


//--------------------- .nv.info                  --------------------------
	.section	.nv.info,"",@"SHT_CUDA_INFO"
	.align	4


	//----- nvinfo : EIATTR_REGCOUNT
	.align		4
        /*0000*/ 	.byte	0x04, 0x2f
        /*0002*/ 	.short	(.L_31 - .L_30)
	.align		4
.L_30:
        /*0004*/ 	.word	index@(_Z4calcP6Bitmap)
        /*0008*/ 	.word	0x0000002c


	//----- nvinfo : EIATTR_FRAME_SIZE
	.align		4
.L_31:
        /*000c*/ 	.byte	0x04, 0x11
        /*000e*/ 	.short	(.L_33 - .L_32)
	.align		4
.L_32:
        /*0010*/ 	.word	index@($_Z4calcP6Bitmap$__internal_trig_reduction_slowpathd)
        /*0014*/ 	.word	0x00000028


	//----- nvinfo : EIATTR_FRAME_SIZE
	.align		4
.L_33:
        /*0018*/ 	.byte	0x04, 0x11
        /*001a*/ 	.short	(.L_35 - .L_34)
	.align		4
.L_34:
        /*001c*/ 	.word	index@($__internal_0_$__cuda_sm20_div_rn_f64_full)
        /*0020*/ 	.word	0x00000028


	//----- nvinfo : EIATTR_FRAME_SIZE
	.align		4
.L_35:
        /*0024*/ 	.byte	0x04, 0x11
        /*0026*/ 	.short	(.L_37 - .L_36)
	.align		4
.L_36:
        /*0028*/ 	.word	index@(_Z4calcP6Bitmap)
        /*002c*/ 	.word	0x00000028


	//----- nvinfo : EIATTR_MIN_STACK_SIZE
	.align		4
.L_37:
        /*0030*/ 	.byte	0x04, 0x12
        /*0032*/ 	.short	(.L_39 - .L_38)
	.align		4
.L_38:
        /*0034*/ 	.word	index@(_Z4calcP6Bitmap)
        /*0038*/ 	.word	0x00000028
.L_39:


//--------------------- .nv.compat                --------------------------
	.section	.nv.compat,"",@"SHT_CUDA_COMPAT_INFO"
	.align	4
        /*0000*/ 	.byte	0x02, 0x09, 0x00, 0x00, 0x02, 0x02, 0x01, 0x00, 0x02, 0x05, 0x05, 0x00, 0x03, 0x07, 0x01, 0x01
        /*0010*/ 	.byte	0x02, 0x03, 0x00, 0x00, 0x02, 0x06, 0x01, 0x00, 0x04, 0x0b, 0x08, 0x00, 0x01, 0x00, 0x00, 0x00
        /*0020*/ 	.byte	0x00, 0x00, 0x00, 0x00


//--------------------- .nv.info._Z4calcP6Bitmap  --------------------------
	.section	.nv.info._Z4calcP6Bitmap,"",@"SHT_CUDA_INFO"
	.sectionflags	@""
	.align	4


	//----- nvinfo : EIATTR_CUDA_API_VERSION
	.align		4
        /*0000*/ 	.byte	0x04, 0x37
        /*0002*/ 	.short	(.L_41 - .L_40)
.L_40:
        /*0004*/ 	.word	0x00000082


	//----- nvinfo : EIATTR_KPARAM_INFO
	.align		4
.L_41:
        /*0008*/ 	.byte	0x04, 0x17
        /*000a*/ 	.short	(.L_43 - .L_42)
.L_42:
        /*000c*/ 	.word	0x00000000
        /*0010*/ 	.short	0x0000
        /*0012*/ 	.short	0x0000
        /*0014*/ 	.byte	0x00, 0xf5, 0x21, 0x00


	//----- nvinfo : EIATTR_SPARSE_MMA_MASK
	.align		4
.L_43:
        /*0018*/ 	.byte	0x03, 0x50
        /*001a*/ 	.short	0x0000


	//----- nvinfo : EIATTR_MAXREG_COUNT
	.align		4
        /*001c*/ 	.byte	0x03, 0x1b
        /*001e*/ 	.short	0x00ff


	//----- nvinfo : EIATTR_MERCURY_ISA_VERSION
	.align		4
        /*0020*/ 	.byte	0x03, 0x5f
        /*0022*/ 	.short	0x0101


	//----- nvinfo : EIATTR_VRC_CTA_INIT_COUNT
	.align		4
        /*0024*/ 	.byte	0x02, 0x4a
	.zero		1
	.zero		1


	//----- nvinfo : EIATTR_EXIT_INSTR_OFFSETS
	.align		4
        /*0028*/ 	.byte	0x04, 0x1c
        /*002a*/ 	.short	(.L_45 - .L_44)


	//   ....[0]....
.L_44:
        /*002c*/ 	.word	0x000000a0


	//   ....[1]....
        /*0030*/ 	.word	0x00003160


	//----- nvinfo : EIATTR_CRS_STACK_SIZE
	.align		4
.L_45:
        /*0034*/ 	.byte	0x04, 0x1e
        /*0036*/ 	.short	(.L_47 - .L_46)
.L_46:
        /*0038*/ 	.word	0x00000000


	//----- nvinfo : EIATTR_CBANK_PARAM_SIZE
	.align		4
.L_47:
        /*003c*/ 	.byte	0x03, 0x19
        /*003e*/ 	.short	0x0008


	//----- nvinfo : EIATTR_PARAM_CBANK
	.align		4
        /*0040*/ 	.byte	0x04, 0x0a
        /*0042*/ 	.short	(.L_49 - .L_48)
	.align		4
.L_48:
        /*0044*/ 	.word	index@(.nv.constant0._Z4calcP6Bitmap)
        /*0048*/ 	.short	0x0380
        /*004a*/ 	.short	0x0008


	//----- nvinfo : EIATTR_SW_WAR
	.align		4
.L_49:
        /*004c*/ 	.byte	0x04, 0x36
        /*004e*/ 	.short	(.L_51 - .L_50)
.L_50:
        /*0050*/ 	.word	0x00000008
.L_51:


//--------------------- .nv.callgraph             --------------------------
	.section	.nv.callgraph,"",@"SHT_CUDA_CALLGRAPH"
	.align	4
	.sectionentsize	8
	.align		4
        /*0000*/ 	.word	0x00000000
	.align		4
        /*0004*/ 	.word	0xffffffff
	.align		4
        /*0008*/ 	.word	0x00000000
	.align		4
        /*000c*/ 	.word	0xfffffffe
	.align		4
        /*0010*/ 	.word	0x00000000
	.align		4
        /*0014*/ 	.word	0xfffffffd
	.align		4
        /*0018*/ 	.word	0x00000000
	.align		4
        /*001c*/ 	.word	0xfffffffc


//--------------------- .nv.constant4             --------------------------
	.section	.nv.constant4,"a",@progbits
	.align	8
	.align		8
.nv.constant4:
        /*0000*/ 	.dword	_ZN34_INTERNAL_00a62fd5_4_k_cu_48f37d644cuda3std3__45__cpo5beginE
	.align		8
        /*0008*/ 	.dword	_ZN34_INTERNAL_00a62fd5_4_k_cu_48f37d644cuda3std3__45__cpo3endE
	.align		8
        /*0010*/ 	.dword	_ZN34_INTERNAL_00a62fd5_4_k_cu_48f37d644cuda3std3__45__cpo6cbeginE
	.align		8
        /*0018*/ 	.dword	_ZN34_INTERNAL_00a62fd5_4_k_cu_48f37d644cuda3std3__45__cpo4cendE
	.align		8
        /*0020*/ 	.dword	_ZN34_INTERNAL_00a62fd5_4_k_cu_48f37d644cuda3std3__45__cpo6rbeginE
	.align		8
        /*0028*/ 	.dword	_ZN34_INTERNAL_00a62fd5_4_k_cu_48f37d644cuda3std3__45__cpo4rendE
	.align		8
        /*0030*/ 	.dword	_ZN34_INTERNAL_00a62fd5_4_k_cu_48f37d644cuda3std3__45__cpo7crbeginE
	.align		8
        /*0038*/ 	.dword	_ZN34_INTERNAL_00a62fd5_4_k_cu_48f37d644cuda3std3__45__cpo5crendE
	.align		8
        /*0040*/ 	.dword	_ZN34_INTERNAL_00a62fd5_4_k_cu_48f37d644cuda3std3__436_GLOBAL__N__00a62fd5_4_k_cu_48f37d646ignoreE
	.align		8
        /*0048*/ 	.dword	_ZN34_INTERNAL_00a62fd5_4_k_cu_48f37d644cuda3std3__419piecewise_constructE
	.align		8
        /*0050*/ 	.dword	_ZN34_INTERNAL_00a62fd5_4_k_cu_48f37d644cuda3std3__48in_placeE
	.align		8
        /*0058*/ 	.dword	_ZN34_INTERNAL_00a62fd5_4_k_cu_48f37d644cuda3std3__420unreachable_sentinelE
	.align		8
        /*0060*/ 	.dword	_ZN34_INTERNAL_00a62fd5_4_k_cu_48f37d644cuda3std6ranges3__45__cpo4swapE
	.align		8
        /*0068*/ 	.dword	_ZN34_INTERNAL_00a62fd5_4_k_cu_48f37d644cuda3std6ranges3__45__cpo9iter_moveE
	.align		8
        /*0070*/ 	.dword	_ZN34_INTERNAL_00a62fd5_4_k_cu_48f37d644cuda3std6ranges3__45__cpo5beginE
	.align		8
        /*0078*/ 	.dword	_ZN34_INTERNAL_00a62fd5_4_k_cu_48f37d644cuda3std6ranges3__45__cpo3endE
	.align		8
        /*0080*/ 	.dword	_ZN34_INTERNAL_00a62fd5_4_k_cu_48f37d644cuda3std6ranges3__45__cpo6cbeginE
	.align		8
        /*0088*/ 	.dword	_ZN34_INTERNAL_00a62fd5_4_k_cu_48f37d644cuda3std6ranges3__45__cpo4cendE
	.align		8
        /*0090*/ 	.dword	_ZN34_INTERNAL_00a62fd5_4_k_cu_48f37d644cuda3std6ranges3__45__cpo7advanceE
	.align		8
        /*0098*/ 	.dword	_ZN34_INTERNAL_00a62fd5_4_k_cu_48f37d644cuda3std6ranges3__45__cpo9iter_swapE
	.align		8
        /*00a0*/ 	.dword	_ZN34_INTERNAL_00a62fd5_4_k_cu_48f37d644cuda3std6ranges3__45__cpo4nextE
	.align		8
        /*00a8*/ 	.dword	_ZN34_INTERNAL_00a62fd5_4_k_cu_48f37d644cuda3std6ranges3__45__cpo4prevE
	.align		8
        /*00b0*/ 	.dword	_ZN34_INTERNAL_00a62fd5_4_k_cu_48f37d644cuda3std6ranges3__45__cpo4dataE
	.align		8
        /*00b8*/ 	.dword	_ZN34_INTERNAL_00a62fd5_4_k_cu_48f37d644cuda3std6ranges3__45__cpo5cdataE
	.align		8
        /*00c0*/ 	.dword	_ZN34_INTERNAL_00a62fd5_4_k_cu_48f37d644cuda3std6ranges3__45__cpo4sizeE
	.align		8
        /*00c8*/ 	.dword	_ZN34_INTERNAL_00a62fd5_4_k_cu_48f37d644cuda3std6ranges3__45__cpo5ssizeE
	.align		8
        /*00d0*/ 	.dword	_ZN34_INTERNAL_00a62fd5_4_k_cu_48f37d644cuda3std6ranges3__45__cpo8distanceE
	.align		8
        /*00d8*/ 	.dword	_ZN34_INTERNAL_00a62fd5_4_k_cu_48f37d646thrust24THRUST_300001_SM_1000_NS6system6detail10sequential3seqE
	.align		8
        /*00e0*/ 	.dword	__cudart_i2opi_d
	.align		8
        /*00e8*/ 	.dword	__cudart_sin_cos_coeffs


//--------------------- .text._Z4calcP6Bitmap     --------------------------
	.section	.text._Z4calcP6Bitmap,"ax",@progbits
	.align	128
        .global         _Z4calcP6Bitmap
        .type           _Z4calcP6Bitmap,@function
        .size           _Z4calcP6Bitmap,(.L_x_59 - _Z4calcP6Bitmap)
        .other          _Z4calcP6Bitmap,@"STO_CUDA_ENTRY STV_DEFAULT"
_Z4calcP6Bitmap:
.text._Z4calcP6Bitmap:
[----:B------:R-:W0:Y:S08]  /*0000*/  LDC R1, c[0x0][0x37c] ;  /* 0x0000df00ff017b82 */ /* 0x000e300000000800 */
[----:B------:R-:W1:Y:S01]  /*0010*/  LDC.64 R4, c[0x0][0x380] ;  /* 0x0000e000ff047b82 */ /* 0x000e620000000a00 */
[----:B------:R-:W1:Y:S01]  /*0020*/  LDCU.64 UR8, c[0x0][0x358] ;  /* 0x00006b00ff0877ac */ /* 0x000e620008000a00 */
[----:B0-----:R-:W-:Y:S01]  /*0030*/  VIADD R1, R1, 0xffffffd8 ;  /* 0xffffffd801017836 */ /* 0x001fe20000000000 */
[----:B-1----:R-:W2:Y:S01]  /*0040*/  LDG.E R7, desc[UR8][R4.64+0x10] ;  /* 0x0000100804077981 */ /* 0x002ea2000c1e1900 */
[----:B------:R-:W0:Y:S01]  /*0050*/  LDCU UR4, c[0x0][0x364] ;  /* 0x00006c80ff0477ac */ /* 0x000e220008000800 */
[----:B------:R-:W0:Y:S01]  /*0060*/  S2R R2, SR_CTAID.Y ;  /* 0x0000000000027919 */ /* 0x000e220000002600 */
[----:B------:R-:W0:Y:S02]  /*0070*/  S2R R3, SR_TID.Y ;  /* 0x0000000000037919 */ /* 0x000e240000002200 */
[----:B0-----:R-:W-:-:S05]  /*0080*/  IMAD R2, R2, UR4, R3 ;  /* 0x0000000402027c24 */ /* 0x001fca000f8e0203 */
[----:B--2---:R-:W-:-:S13]  /*0090*/  ISETP.GE.AND P0, PT, R2, R7, PT ;  /* 0x000000070200720c */ /* 0x004fda0003f06270 */
[----:B------:R-:W-:Y:S05]  /*00a0*/  @P0 EXIT ;  /* 0x000000000000094d */ /* 0x000fea0003800000 */
[----:B------:R0:W5:Y:S01]  /*00b0*/  LDG.E R21, desc[UR8][R4.64+0x8] ;  /* 0x0000080804157981 */ /* 0x000162000c1e1900 */
[----:B------:R-:W1:Y:S01]  /*00c0*/  LDCU UR7, c[0x0][0x360] ;  /* 0x00006c00ff0777ac */ /* 0x000e620008000800 */
[----:B------:R-:W2:Y:S01]  /*00d0*/  S2R R0, SR_CTAID.X ;  /* 0x0000000000007919 */ /* 0x000ea20000002500 */
[----:B------:R-:W3:Y:S01]  /*00e0*/  LDCU UR5, c[0x0][0x374] ;  /* 0x00006e80ff0577ac */ /* 0x000ee20008000800 */
[----:B------:R-:W2:Y:S01]  /*00f0*/  S2R R3, SR_TID.X ;  /* 0x0000000000037919 */ /* 0x000ea20000002100 */
[----:B------:R-:W1:Y:S01]  /*0100*/  LDCU UR6, c[0x0][0x370] ;  /* 0x00006e00ff0677ac */ /* 0x000e620008000800 */
[----:B---3--:R-:W-:Y:S02]  /*0110*/  UIMAD UR4, UR4, UR5, URZ ;  /* 0x00000005040472a4 */ /* 0x008fe4000f8e02ff */
[----:B-1----:R-:W-:Y:S02]  /*0120*/  UIMAD UR5, UR7, UR6, URZ ;  /* 0x00000006070572a4 */ /* 0x002fe4000f8e02ff */
[----:B0-2---:R-:W-:-:S10]  /*0130*/  IMAD R0, R0, UR7, R3 ;  /* 0x0000000700007c24 */ /* 0x005fd4000f8e0203 */
.L_x_44:
[----:B-----5:R-:W-:Y:S01]  /*0140*/  ISETP.GE.AND P0, PT, R0, R21, PT ;  /* 0x000000150000720c */ /* 0x020fe20003f06270 */
[----:B------:R-:W-:-:S12]  /*0150*/  BSSY.RECONVERGENT B0, `(.L_x_0) ;  /* 0x00002fd000007945 */ /* 0x000fd80003800200 */
[----:B0-----:R-:W-:Y:S05]  /*0160*/  @P0 BRA `(.L_x_1) ;  /* 0x0000002c00ec0947 */ /* 0x001fea0003800000 */
[----:B------:R-:W-:Y:S01]  /*0170*/  VIADD R4, R7, 0xffffffff ;  /* 0xffffffff07047836 */ /* 0x000fe20000000000 */
[----:B------:R-:W-:Y:S01]  /*0180*/  BSSY.RECONVERGENT B1, `(.L_x_2) ;  /* 0x000001a000017945 */ /* 0x000fe20003800200 */
[----:B------:R-:W-:-:S04]  /*0190*/  IMAD.MOV.U32 R10, RZ, RZ, 0x1 ;  /* 0x00000001ff0a7424 */ /* 0x000fc800078e00ff */
[----:B------:R-:W0:Y:S08]  /*01a0*/  I2F.F64.U32 R4, R4 ;  /* 0x0000000400047312 */ /* 0x000e300000201800 */
[----:B0-----:R-:W0:Y:S02]  /*01b0*/  MUFU.RCP64H R11, R5 ;  /* 0x00000005000b7308 */ /* 0x001e240000001800 */
[----:B0-----:R-:W-:-:S08]  /*01c0*/  DFMA R8, -R4, R10, 1 ;  /* 0x3ff000000408742b */ /* 0x001fd0000000010a */
[----:B------:R-:W-:Y:S02]  /*01d0*/  DFMA R12, R8, R8, R8 ;  /* 0x00000008080c722b */ /* 0x000fe40000000008 */
[----:B------:R-:W0:Y:S06]  /*01e0*/  I2F.F64.U32 R8, R2 ;  /* 0x0000000200087312 */ /* 0x000e2c0000201800 */
[----:B------:R-:W-:-:S08]  /*01f0*/  DFMA R12, R10, R12, R10 ;  /* 0x0000000c0a0c722b */ /* 0x000fd0000000000a */
[----:B------:R-:W-:Y:S02]  /*0200*/  DFMA R10, -R4, R12, 1 ;  /* 0x3ff00000040a742b */ /* 0x000fe4000000010c */
[----:B0-----:R-:W-:-:S06]  /*0210*/  DMUL R14, R8, 4 ;  /* 0x40100000080e7828 */ /* 0x001fcc0000000000 */
[----:B------:R-:W-:-:S04]  /*0220*/  DFMA R10, R12, R10, R12 ;  /* 0x0000000a0c0a722b */ /* 0x000fc8000000000c */
[----:B------:R-:W-:-:S04]  /*0230*/  FSETP.GEU.AND P1, PT, |R15|, 6.5827683646048100446e-37, PT ;  /* 0x036000000f00780b */ /* 0x000fc80003f2e200 */
[----:B------:R-:W-:-:S08]  /*0240*/  DMUL R24, R14, R10 ;  /* 0x0000000a0e187228 */ /* 0x000fd00000000000 */
[----:B------:R-:W-:-:S08]  /*0250*/  DFMA R8, -R4, R24, R14 ;  /* 0x000000180408722b */ /* 0x000fd0000000010e */
[----:B------:R-:W-:-:S10]  /*0260*/  DFMA R24, R10, R8, R24 ;  /* 0x000000080a18722b */ /* 0x000fd40000000018 */
[----:B------:R-:W-:-:S05]  /*0270*/  FFMA R3, RZ, R5, R25 ;  /* 0x00000005ff037223 */ /* 0x000fca0000000019 */
[----:B------:R-:W-:-:S13]  /*0280*/  FSETP.GT.AND P0, PT, |R3|, 1.469367938527859385e-39, PT ;  /* 0x001000000300780b */ /* 0x000fda0003f04200 */
[----:B------:R-:W-:Y:S05]  /*0290*/  @P0 BRA P1, `(.L_x_3) ;  /* 0x0000000000200947 */ /* 0x000fea0000800000 */
[----:B------:R-:W-:Y:S01]  /*02a0*/  IMAD.MOV.U32 R16, RZ, RZ, R14 ;  /* 0x000000ffff107224 */ /* 0x000fe200078e000e */
[----:B------:R-:W-:Y:S01]  /*02b0*/  MOV R6, 0x300 ;  /* 0x0000030000067802 */ /* 0x000fe20000000f00 */
[----:B------:R-:W-:Y:S02]  /*02c0*/  IMAD.MOV.U32 R17, RZ, RZ, R15 ;  /* 0x000000ffff117224 */ /* 0x000fe400078e000f */
[----:B------:R-:W-:Y:S02]  /*02d0*/  IMAD.MOV.U32 R8, RZ, RZ, R4 ;  /* 0x000000ffff087224 */ /* 0x000fe400078e0004 */
[----:B------:R-:W-:-:S07]  /*02e0*/  IMAD.MOV.U32 R13, RZ, RZ, R5 ;  /* 0x000000ffff0d7224 */ /* 0x000fce00078e0005 */
[----:B------:R-:W-:Y:S05]  /*02f0*/  CALL.REL.NOINC `($__internal_0_$__cuda_sm20_div_rn_f64_full) ;  /* 0x0000002c009c7944 */ /* 0x000fea0003c00000 */
[----:B------:R-:W-:Y:S02]  /*0300*/  IMAD.MOV.U32 R24, RZ, RZ, R22 ;  /* 0x000000ffff187224 */ /* 0x000fe400078e0016 */
[----:B------:R-:W-:-:S07]  /*0310*/  IMAD.MOV.U32 R25, RZ, RZ, R23 ;  /* 0x000000ffff197224 */ /* 0x000fce00078e0017 */
.L_x_3:
[----:B------:R-:W-:Y:S05]  /*0320*/  BSYNC.RECONVERGENT B1 ;  /* 0x0000000000017941 */ /* 0x000fea0003800200 */
.L_x_2:
[----:B------:R-:W-:Y:S01]  /*0330*/  DADD R24, R24, -2 ;  /* 0xc000000018187429 */ /* 0x000fe20000000000 */
[----:B------:R-:W-:-:S10]  /*0340*/  IMAD.MOV.U32 R4, RZ, RZ, R0 ;  /* 0x000000ffff047224 */ /* 0x000fd400078e0000 */
.L_x_43:
[----:B------:R-:W-:Y:S01]  /*0350*/  VIADD R8, R21, 0xffffffff ;  /* 0xffffffff15087836 */ /* 0x000fe20000000000 */
[----:B------:R-:W-:Y:S01]  /*0360*/  BSSY.RECONVERGENT B1, `(.L_x_4) ;  /* 0x0000015000017945 */ /* 0x000fe20003800200 */
[----:B------:R-:W-:-:S04]  /*0370*/  IMAD.MOV.U32 R12, RZ, RZ, 0x1 ;  /* 0x00000001ff0c7424 */ /* 0x000fc800078e00ff */
[----:B0-----:R-:W0:Y:S08]  /*0380*/  I2F.F64 R8, R8 ;  /* 0x0000000800087312 */ /* 0x001e300000201c00 */
[----:B0-----:R-:W0:Y:S02]  /*0390*/  MUFU.RCP64H R13, R9 ;  /* 0x00000009000d7308 */ /* 0x001e240000001800 */
[----:B0-----:R-:W-:-:S08]  /*03a0*/  DFMA R10, -R8, R12, 1 ;  /* 0x3ff00000080a742b */ /* 0x001fd0000000010c */
[----:B------:R-:W-:Y:S02]  /*03b0*/  DFMA R14, R10, R10, R10 ;  /* 0x0000000a0a0e722b */ /* 0x000fe4000000000a */
[----:B------:R-:W0:Y:S06]  /*03c0*/  I2F.F64 R10, R4 ;  /* 0x00000004000a7312 */ /* 0x000e2c0000201c00 */
        /* <DEDUP_REMOVED lines=12> */
[----:B------:R-:W-:-:S07]  /*0490*/  MOV R6, 0x4b0 ;  /* 0x000004b000067802 */ /* 0x000fce0000000f00 */
[----:B------:R-:W-:Y:S05]  /*04a0*/  CALL.REL.NOINC `($__internal_0_$__cuda_sm20_div_rn_f64_full) ;  /* 0x0000002c00307944 */ /* 0x000fea0003c00000 */
.L_x_5:
[----:B------:R-:W-:Y:S05]  /*04b0*/  BSYNC.RECONVERGENT B1 ;  /* 0x0000000000017941 */ /* 0x000fea0003800200 */
.L_x_4:
[----:B------:R-:W-:Y:S01]  /*04c0*/  DADD R22, RZ, R22 ;  /* 0x00000000ff167229 */ /* 0x000fe20000000016 */
[----:B------:R-:W-:Y:S01]  /*04d0*/  BSSY.RECONVERGENT B2, `(.L_x_6) ;  /* 0x000025a000027945 */ /* 0x000fe20003800200 */
[----:B------:R-:W-:Y:S01]  /*04e0*/  IMAD.MOV.U32 R3, RZ, RZ, RZ ;  /* 0x000000ffff037224 */ /* 0x000fe200078e00ff */
[----:B------:R-:W-:Y:S01]  /*04f0*/  CS2R R28, SRZ ;  /* 0x00000000001c7805 */ /* 0x000fe2000001ff00 */
[----:B------:R-:W-:Y:S01]  /*0500*/  IMAD.MOV.U32 R5, RZ, RZ, 0x1f4 ;  /* 0x000001f4ff057424 */ /* 0x000fe200078e00ff */
[----:B------:R-:W-:-:S07]  /*0510*/  CS2R R8, SRZ ;  /* 0x0000000000087805 */ /* 0x000fce000001ff00 */
.L_x_36:
[----:B------:R-:W-:Y:S01]  /*0520*/  DSETP.GEU.AND P0, PT, |R28|, 1.4916681462400413487e-154, PT ;  /* 0x200000001c00742a */ /* 0x000fe20003f0e200 */
[----:B------:R-:W-:-:S05]  /*0530*/  ISETP.GT.U32.AND P1, PT, R3, 0x3e7, PT ;  /* 0x000003e70300780c */ /* 0x000fca0003f24070 */
[----:B------:R-:W-:-:S14]  /*0540*/  DSETP.GEU.OR P0, PT, |R8|, 1.4916681462400413487e-154, P0 ;  /* 0x200000000800742a */ /* 0x000fdc000070e600 */
[----:B------:R-:W-:Y:S02]  /*0550*/  @!P0 DMUL R10, R8, 4 ;  /* 0x40100000080a8828 */ /* 0x000fe40000000000 */
[----:B------:R-:W-:-:S06]  /*0560*/  @!P0 DMUL R12, R28, 4 ;  /* 0x401000001c0c8828 */ /* 0x000fcc0000000000 */
[----:B------:R-:W-:-:S08]  /*0570*/  @!P0 DMUL R10, R10, R10 ;  /* 0x0000000a0a0a8228 */ /* 0x000fd00000000000 */
[----:B------:R-:W-:Y:S02]  /*0580*/  @!P0 DFMA R10, R12, R12, R10 ;  /* 0x0000000c0c0a822b */ /* 0x000fe4000000000a */
[----:B------:R-:W-:-:S06]  /*0590*/  @P0 DMUL R12, R8, R8 ;  /* 0x00000008080c0228 */ /* 0x000fcc0000000000 */
[----:B------:R-:W-:Y:S02]  /*05a0*/  @!P0 DMUL R10, R10, 0.0625 ;  /* 0x3fb000000a0a8828 */ /* 0x000fe40000000000 */
[----:B------:R-:W-:-:S08]  /*05b0*/  @P0 DFMA R10, R28, R28, R12 ;  /* 0x0000001c1c0a022b */ /* 0x000fd0000000000c */
[----:B------:R-:W-:-:S14]  /*05c0*/  DSETP.GEU.OR P1, PT, R10, 4, P1 ;  /* 0x401000000a00742a */ /* 0x000fdc0000f2e400 */
[----:B------:R-:W-:Y:S05]  /*05d0*/  @P1 BRA `(.L_x_7) ;  /* 0x0000002400241947 */ /* 0x000fea0003800000 */
[----:B------:R-:W-:Y:S01]  /*05e0*/  LOP3.LUT R11, R29, 0x7fffffff, RZ, 0xc0, !PT ;  /* 0x7fffffff1d0b7812 */ /* 0x000fe200078ec0ff */
[----:B------:R-:W-:Y:S03]  /*05f0*/  BSSY.RECONVERGENT B1, `(.L_x_8) ;  /* 0x0000242000017945 */ /* 0x000fe60003800200 */
[----:B------:R-:W-:-:S13]  /*0600*/  LOP3.LUT P0, RZ, R11, R28, RZ, 0xfc, !PT ;  /* 0x0000001c0bff7212 */ /* 0x000fda000780fcff */
[----:B------:R-:W-:Y:S05]  /*0610*/  @P0 BRA `(.L_x_9) ;  /* 0x0000000000f00947 */ /* 0x000fea0003800000 */
[----:B------:R-:W-:Y:S01]  /*0620*/  IMAD.MOV.U32 R10, RZ, RZ, 0x652b82fe ;  /* 0x652b82feff0a7424 */ /* 0x000fe200078e00ff */
[----:B------:R-:W-:Y:S01]  /*0630*/  UMOV UR6, 0xfefa39ef ;  /* 0xfefa39ef00067882 */ /* 0x000fe20000000000 */
[----:B------:R-:W-:Y:S01]  /*0640*/  IMAD.MOV.U32 R11, RZ, RZ, 0x3ff71547 ;  /* 0x3ff71547ff0b7424 */ /* 0x000fe200078e00ff */
[----:B------:R-:W-:Y:S01]  /*0650*/  UMOV UR7, 0x3fe62e42 ;  /* 0x3fe62e4200077882 */ /* 0x000fe20000000000 */
[----:B------:R-:W-:-:S04]  /*0660*/  FSETP.GEU.AND P0, PT, |R9|, 4.1917929649353027344, PT ;  /* 0x4086232b0900780b */ /* 0x000fc80003f0e200 */
[----:B------:R-:W-:-:S08]  /*0670*/  DFMA R10, R8, R10, 6.75539944105574400000e+15 ;  /* 0x43380000080a742b */ /* 0x000fd0000000000a */
[----:B------:R-:W-:-:S08]  /*0680*/  DADD R12, R10, -6.75539944105574400000e+15 ;  /* 0xc33800000a0c7429 */ /* 0x000fd00000000000 */
[----:B------:R-:W-:Y:S01]  /*0690*/  DFMA R14, R12, -UR6, R8 ;  /* 0x800000060c0e7c2b */ /* 0x000fe20008000008 */
[----:B------:R-:W-:Y:S01]  /*06a0*/  UMOV UR6, 0x3b39803f ;  /* 0x3b39803f00067882 */ /* 0x000fe20000000000 */
[----:B------:R-:W-:-:S06]  /*06b0*/  UMOV UR7, 0x3c7abc9e ;  /* 0x3c7abc9e00077882 */ /* 0x000fcc0000000000 */
[----:B------:R-:W-:Y:S01]  /*06c0*/  DFMA R12, R12, -UR6, R14 ;  /* 0x800000060c0c7c2b */ /* 0x000fe2000800000e */
[----:B------:R-:W-:Y:S01]  /*06d0*/  UMOV UR6, 0x69ce2bdf ;  /* 0x69ce2bdf00067882 */ /* 0x000fe20000000000 */
[----:B------:R-:W-:Y:S01]  /*06e0*/  IMAD.MOV.U32 R14, RZ, RZ, -0x35dec16 ;  /* 0xfca213eaff0e7424 */ /* 0x000fe200078e00ff */
[----:B------:R-:W-:Y:S01]  /*06f0*/  UMOV UR7, 0x3e5ade15 ;  /* 0x3e5ade1500077882 */ /* 0x000fe20000000000 */
[----:B------:R-:W-:-:S06]  /*0700*/  IMAD.MOV.U32 R15, RZ, RZ, 0x3e928af3 ;  /* 0x3e928af3ff0f7424 */ /* 0x000fcc00078e00ff */
[----:B------:R-:W-:Y:S01]  /*0710*/  DFMA R14, R12, UR6, R14 ;  /* 0x000000060c0e7c2b */ /* 0x000fe2000800000e */
[----:B------:R-:W-:Y:S01]  /*0720*/  UMOV UR6, 0x62401315 ;  /* 0x6240131500067882 */ /* 0x000fe20000000000 */
[----:B------:R-:W-:-:S06]  /*0730*/  UMOV UR7, 0x3ec71dee ;  /* 0x3ec71dee00077882 */ /* 0x000fcc0000000000 */
[----:B------:R-:W-:Y:S01]  /*0740*/  DFMA R14, R12, R14, UR6 ;  /* 0x000000060c0e7e2b */ /* 0x000fe2000800000e */
        /* <DEDUP_REMOVED lines=20> */
[----:B------:R-:W-:-:S08]  /*0890*/  DFMA R14, R12, R14, UR6 ;  /* 0x000000060c0e7e2b */ /* 0x000fd0000800000e */
[----:B------:R-:W-:-:S08]  /*08a0*/  DFMA R14, R12, R14, 1 ;  /* 0x3ff000000c0e742b */ /* 0x000fd0000000000e */
[----:B------:R-:W-:-:S10]  /*08b0*/  DFMA R14, R12, R14, 1 ;  /* 0x3ff000000c0e742b */ /* 0x000fd4000000000e */
[----:B------:R-:W-:Y:S02]  /*08c0*/  IMAD R31, R10, 0x100000, R15 ;  /* 0x001000000a1f7824 */ /* 0x000fe400078e020f */
[----:B------:R-:W-:Y:S01]  /*08d0*/  IMAD.MOV.U32 R30, RZ, RZ, R14 ;  /* 0x000000ffff1e7224 */ /* 0x000fe200078e000e */
[----:B------:R-:W-:Y:S06]  /*08e0*/  @!P0 BRA `(.L_x_10) ;  /* 0x0000002000488947 */ /* 0x000fec0003800000 */
[----:B------:R-:W-:Y:S01]  /*08f0*/  FSETP.GEU.AND P1, PT, |R9|, 4.2275390625, PT ;  /* 0x408748000900780b */ /* 0x000fe20003f2e200 */
[C---:B------:R-:W-:Y:S02]  /*0900*/  DADD R12, R8.reuse, +INF ;  /* 0x7ff00000080c7429 */ /* 0x040fe40000000000 */
[----:B------:R-:W-:-:S08]  /*0910*/  DSETP.GEU.AND P0, PT, R8, RZ, PT ;  /* 0x000000ff0800722a */ /* 0x000fd00003f0e000 */
[----:B------:R-:W-:Y:S02]  /*0920*/  FSEL R30, R12, RZ, P0 ;  /* 0x000000ff0c1e7208 */ /* 0x000fe40000000000 */
[----:B------:R-:W-:Y:S01]  /*0930*/  FSEL R31, R13, RZ, P0 ;  /* 0x000000ff0d1f7208 */ /* 0x000fe20000000000 */
[----:B------:R-:W-:Y:S06]  /*0940*/  @P1 BRA `(.L_x_10) ;  /* 0x0000002000301947 */ /* 0x000fec0003800000 */
[----:B------:R-:W-:Y:S01]  /*0950*/  LEA.HI R6, R10, R10, RZ, 0x1 ;  /* 0x0000000a0a067211 */ /* 0x000fe200078f08ff */
[----:B------:R-:W-:-:S03]  /*0960*/  IMAD.MOV.U32 R30, RZ, RZ, R14 ;  /* 0x000000ffff1e7224 */ /* 0x000fc600078e000e */
[----:B------:R-:W-:-:S05]  /*0970*/  SHF.R.S32.HI R31, RZ, 0x1, R6 ;  /* 0x00000001ff1f7819 */ /* 0x000fca0000011406 */
[----:B------:R-:W-:Y:S02]  /*0980*/  IMAD.IADD R8, R10, 0x1, -R31 ;  /* 0x000000010a087824 */ /* 0x000fe400078e0a1f */
[----:B------:R-:W-:-:S03]  /*0990*/  IMAD R31, R31, 0x100000, R15 ;  /* 0x001000001f1f7824 */ /* 0x000fc600078e020f */
[----:B------:R-:W-:Y:S01]  /*09a0*/  LEA R9, R8, 0x3ff00000, 0x14 ;  /* 0x3ff0000008097811 */ /* 0x000fe200078ea0ff */
[----:B------:R-:W-:-:S06]  /*09b0*/  IMAD.MOV.U32 R8, RZ, RZ, RZ ;  /* 0x000000ffff087224 */ /* 0x000fcc00078e00ff */
[----:B------:R-:W-:Y:S01]  /*09c0*/  DMUL R30, R30, R8 ;  /* 0x000000081e1e7228 */ /* 0x000fe20000000000 */
[----:B------:R-:W-:Y:S10]  /*09d0*/  BRA `(.L_x_10) ;  /* 0x00000020000c7947 */ /* 0x000ff40003800000 */
.L_x_9:
[----:B------:R-:W-:-:S04]  /*09e0*/  LOP3.LUT R13, R9, 0x7fffffff, RZ, 0xc0, !PT ;  /* 0x7fffffff090d7812 */ /* 0x000fc800078ec0ff */
[----:B------:R-:W-:-:S13]  /*09f0*/  LOP3.LUT P0, RZ, R13, R8, RZ, 0xfc, !PT ;  /* 0x000000080dff7212 */ /* 0x000fda000780fcff */
[----:B------:R-:W-:Y:S05]  /*0a00*/  @P0 BRA `(.L_x_11) ;  /* 0x0000000400d80947 */ /* 0x000fea0003800000 */
[----:B------:R-:W-:Y:S01]  /*0a10*/  DSETP.NEU.AND P0, PT, |R28|, +INF , PT ;  /* 0x7ff000001c00742a */ /* 0x000fe20003f0d200 */
[----:B------:R-:W-:-:S13]  /*0a20*/  BSSY.RECONVERGENT B5, `(.L_x_12) ;  /* 0x000001d000057945 */ /* 0x000fda0003800200 */
[----:B------:R-:W-:Y:S01]  /*0a30*/  @!P0 DMUL R32, RZ, R28 ;  /* 0x0000001cff208228 */ /* 0x000fe20000000000 */
[----:B------:R-:W-:Y:S01]  /*0a40*/  @!P0 IMAD.MOV.U32 R6, RZ, RZ, 0x1 ;  /* 0x00000001ff068424 */ /* 0x000fe200078e00ff */
[----:B------:R-:W-:Y:S09]  /*0a50*/  @!P0 BRA `(.L_x_13) ;  /* 0x0000000000648947 */ /* 0x000ff20003800000 */
[----:B------:R-:W-:Y:S01]  /*0a60*/  UMOV UR6, 0x6dc9c883 ;  /* 0x6dc9c88300067882 */ /* 0x000fe20000000000 */
[----:B------:R-:W-:Y:S01]  /*0a70*/  UMOV UR7, 0x3fe45f30 ;  /* 0x3fe45f3000077882 */ /* 0x000fe20000000000 */
[C---:B------:R-:W-:Y:S01]  /*0a80*/  DSETP.GE.AND P0, PT, |R28|.reuse, 2.14748364800000000000e+09, PT ;  /* 0x41e000001c00742a */ /* 0x040fe20003f06200 */
[----:B------:R-:W-:Y:S01]  /*0a90*/  BSSY.RECONVERGENT B6, `(.L_x_14) ;  /* 0x0000014000067945 */ /* 0x000fe20003800200 */
[----:B------:R-:W-:Y:S01]  /*0aa0*/  DMUL R8, R28, UR6 ;  /* 0x000000061c087c28 */ /* 0x000fe20008000000 */
[----:B------:R-:W-:Y:S01]  /*0ab0*/  UMOV UR6, 0x54442d18 ;  /* 0x54442d1800067882 */ /* 0x000fe20000000000 */
[----:B------:R-:W-:-:S04]  /*0ac0*/  UMOV UR7, 0x3ff921fb ;  /* 0x3ff921fb00077882 */ /* 0x000fc80000000000 */
[----:B------:R-:W0:Y:S08]  /*0ad0*/  F2I.F64 R6, R8 ;  /* 0x0000000800067311 */ /* 0x000e300000301100 */
[----:B0-----:R-:W0:Y:S02]  /*0ae0*/  I2F.F64 R32, R6 ;  /* 0x0000000600207312 */ /* 0x001e240000201c00 */
[----:B0-----:R-:W-:Y:S01]  /*0af0*/  DFMA R10, R32, -UR6, R28 ;  /* 0x80000006200a7c2b */ /* 0x001fe2000800001c */
[----:B------:R-:W-:Y:S01]  /*0b00*/  UMOV UR6, 0x33145c00 ;  /* 0x33145c0000067882 */ /* 0x000fe20000000000 */
[----:B------:R-:W-:-:S06]  /*0b10*/  UMOV UR7, 0x3c91a626 ;  /* 0x3c91a62600077882 */ /* 0x000fcc0000000000 */
[----:B------:R-:W-:Y:S01]  /*0b20*/  DFMA R10, R32, -UR6, R10 ;  /* 0x80000006200a7c2b */ /* 0x000fe2000800000a */
[----:B------:R-:W-:Y:S01]  /*0b30*/  UMOV UR6, 0x252049c0 ;  /* 0x252049c000067882 */ /* 0x000fe20000000000 */
[----:B------:R-:W-:-:S06]  /*0b40*/  UMOV UR7, 0x397b839a ;  /* 0x397b839a00077882 */ /* 0x000fcc0000000000 */
[----:B------:R-:W-:Y:S01]  /*0b50*/  DFMA R32, R32, -UR6, R10 ;  /* 0x8000000620207c2b */ /* 0x000fe2000800000a */
[----:B------:R-:W-:Y:S10]  /*0b60*/  @!P0 BRA `(.L_x_15) ;  /* 0x0000000000188947 */ /* 0x000ff40003800000 */
[----:B------:R-:W-:Y:S01]  /*0b70*/  IMAD.MOV.U32 R14, RZ, RZ, R28 ;  /* 0x000000ffff0e7224 */ /* 0x000fe200078e001c */
[----:B------:R-:W-:Y:S01]  /*0b80*/  MOV R12, 0xbb0 ;  /* 0x00000bb0000c7802 */ /* 0x000fe20000000f00 */
[----:B------:R-:W-:-:S07]  /*0b90*/  IMAD.MOV.U32 R6, RZ, RZ, R29 ;  /* 0x000000ffff067224 */ /* 0x000fce00078e001d */
[----:B------:R-:W-:Y:S05]  /*0ba0*/  CALL.REL.NOINC `($_Z4calcP6Bitmap$__internal_trig_reduction_slowpathd) ;  /* 0x0000002800e87944 */ /* 0x000fea0003c00000 */
[----:B------:R-:W-:Y:S02]  /*0bb0*/  IMAD.MOV.U32 R32, RZ, RZ, R14 ;  /* 0x000000ffff207224 */ /* 0x000fe400078e000e */
[----:B------:R-:W-:-:S07]  /*0bc0*/  IMAD.MOV.U32 R33, RZ, RZ, R15 ;  /* 0x000000ffff217224 */ /* 0x000fce00078e000f */
.L_x_15:
[----:B------:R-:W-:Y:S05]  /*0bd0*/  BSYNC.RECONVERGENT B6 ;  /* 0x0000000000067941 */ /* 0x000fea0003800200 */
.L_x_14:
[----:B------:R-:W-:-:S07]  /*0be0*/  VIADD R6, R6, 0x1 ;  /* 0x0000000106067836 */ /* 0x000fce0000000000 */
.L_x_13:
[----:B------:R-:W-:Y:S05]  /*0bf0*/  BSYNC.RECONVERGENT B5 ;  /* 0x0000000000057941 */ /* 0x000fea0003800200 */
.L_x_12:
[----:B------:R-:W0:Y:S01]  /*0c00*/  LDCU.64 UR6, c[0x4][0xe8] ;  /* 0x01001d00ff0677ac */ /* 0x000e220008000a00 */
[----:B------:R-:W-:-:S05]  /*0c10*/  IMAD.SHL.U32 R8, R6, 0x40, RZ ;  /* 0x0000004006087824 */ /* 0x000fca00078e00ff */
[----:B------:R-:W-:-:S04]  /*0c20*/  LOP3.LUT R8, R8, 0x40, RZ, 0xc0, !PT ;  /* 0x0000004008087812 */ /* 0x000fc800078ec0ff */
[----:B0-----:R-:W-:-:S05]  /*0c30*/  IADD3 R34, P0, PT, R8, UR6, RZ ;  /* 0x0000000608227c10 */ /* 0x001fca000ff1e0ff */
[----:B------:R-:W-:-:S05]  /*0c40*/  IMAD.X R35, RZ, RZ, UR7, P0 ;  /* 0x00000007ff237e24 */ /* 0x000fca00080e06ff */
[----:B------:R-:W2:Y:S04]  /*0c50*/  LDG.E.128.CONSTANT R8, desc[UR8][R34.64] ;  /* 0x0000000822087981 */ /* 0x000ea8000c1e9d00 */
[----:B------:R-:W3:Y:S04]  /*0c60*/  LDG.E.128.CONSTANT R12, desc[UR8][R34.64+0x10] ;  /* 0x00001008220c7981 */ /* 0x000ee8000c1e9d00 */
[----:B------:R-:W4:Y:S01]  /*0c70*/  LDG.E.128.CONSTANT R16, desc[UR8][R34.64+0x20] ;  /* 0x0000200822107981 */ /* 0x000f22000c1e9d00 */
[----:B------:R-:W-:Y:S01]  /*0c80*/  LOP3.LUT R20, R6, 0x1, RZ, 0xc0, !PT ;  /* 0x0000000106147812 */ /* 0x000fe200078ec0ff */
[----:B------:R-:W-:Y:S01]  /*0c90*/  IMAD.MOV.U32 R30, RZ, RZ, 0x20fd8164 ;  /* 0x20fd8164ff1e7424 */ /* 0x000fe200078e00ff */
[----:B------:R-:W-:Y:S01]  /*0ca0*/  DMUL R26, R32, R32 ;  /* 0x00000020201a7228 */ /* 0x000fe20000000000 */
[----:B------:R-:W-:Y:S01]  /*0cb0*/  BSSY.RECONVERGENT B5, `(.L_x_16) ;  /* 0x000002d000057945 */ /* 0x000fe20003800200 */
[----:B------:R-:W-:Y:S01]  /*0cc0*/  ISETP.NE.U32.AND P0, PT, R20, 0x1, PT ;  /* 0x000000011400780c */ /* 0x000fe20003f05070 */
[----:B------:R-:W-:Y:S01]  /*0cd0*/  IMAD.MOV.U32 R20, RZ, RZ, 0x3da8ff83 ;  /* 0x3da8ff83ff147424 */ /* 0x000fe200078e00ff */
[----:B------:R-:W-:-:S02]  /*0ce0*/  DSETP.NEU.AND P1, PT, |R28|, +INF , PT ;  /* 0x7ff000001c00742a */ /* 0x000fc40003f2d200 */
[----:B------:R-:W-:Y:S02]  /*0cf0*/  FSEL R30, R30, -8.06006814911005101289e+34, !P0 ;  /* 0xf9785eba1e1e7808 */ /* 0x000fe40004000000 */
[----:B------:R-:W-:-:S06]  /*0d00*/  FSEL R31, -R20, 0.11223486810922622681, !P0 ;  /* 0x3de5db65141f7808 */ /* 0x000fcc0004000100 */
[----:B--2---:R-:W-:-:S08]  /*0d10*/  DFMA R8, R26, R30, R8 ;  /* 0x0000001e1a08722b */ /* 0x004fd00000000008 */
[----:B------:R-:W-:-:S08]  /*0d20*/  DFMA R8, R26, R8, R10 ;  /* 0x000000081a08722b */ /* 0x000fd0000000000a */
[----:B---3--:R-:W-:-:S08]  /*0d30*/  DFMA R8, R26, R8, R12 ;  /* 0x000000081a08722b */ /* 0x008fd0000000000c */
[----:B------:R-:W-:-:S08]  /*0d40*/  DFMA R8, R26, R8, R14 ;  /* 0x000000081a08722b */ /* 0x000fd0000000000e */
[----:B----4-:R-:W-:-:S08]  /*0d50*/  DFMA R8, R26, R8, R16 ;  /* 0x000000081a08722b */ /* 0x010fd00000000010 */
[----:B------:R-:W-:-:S08]  /*0d60*/  DFMA R8, R26, R8, R18 ;  /* 0x000000081a08722b */ /* 0x000fd00000000012 */
[----:B------:R-:W-:Y:S02]  /*0d70*/  DFMA R32, R8, R32, R32 ;  /* 0x000000200820722b */ /* 0x000fe40000000020 */
[----:B------:R-:W-:Y:S02]  /*0d80*/  DFMA R8, R26, R8, 1 ;  /* 0x3ff000001a08742b */ /* 0x000fe40000000008 */
[----:B------:R-:W-:-:S08]  /*0d90*/  @!P1 DMUL R26, RZ, R28 ;  /* 0x0000001cff1a9228 */ /* 0x000fd00000000000 */
[----:B------:R-:W-:Y:S02]  /*0da0*/  FSEL R10, R8, R32, !P0 ;  /* 0x00000020080a7208 */ /* 0x000fe40004000000 */
[----:B------:R-:W-:Y:S02]  /*0db0*/  FSEL R11, R9, R33, !P0 ;  /* 0x00000021090b7208 */ /* 0x000fe40004000000 */
[----:B------:R-:W-:Y:S01]  /*0dc0*/  LOP3.LUT P0, RZ, R6, 0x2, RZ, 0xc0, !PT ;  /* 0x0000000206ff7812 */ /* 0x000fe2000780c0ff */
[----:B------:R-:W-:-:S03]  /*0dd0*/  @!P1 IMAD.MOV.U32 R6, RZ, RZ, RZ ;  /* 0x000000ffff069224 */ /* 0x000fc600078e00ff */
[----:B------:R-:W-:-:S10]  /*0de0*/  DADD R8, RZ, -R10 ;  /* 0x00000000ff087229 */ /* 0x000fd4000000080a */
[----:B------:R-:W-:Y:S02]  /*0df0*/  FSEL R30, R10, R8, !P0 ;  /* 0x000000080a1e7208 */ /* 0x000fe40004000000 */
[----:B------:R-:W-:Y:S01]  /*0e00*/  FSEL R31, R11, R9, !P0 ;  /* 0x000000090b1f7208 */ /* 0x000fe20004000000 */
[----:B------:R-:W-:Y:S06]  /*0e10*/  @!P1 BRA `(.L_x_17) ;  /* 0x0000000000589947 */ /* 0x000fec0003800000 */
[----:B------:R-:W-:Y:S01]  /*0e20*/  UMOV UR6, 0x6dc9c883 ;  /* 0x6dc9c88300067882 */ /* 0x000fe20000000000 */
[----:B------:R-:W-:Y:S01]  /*0e30*/  UMOV UR7, 0x3fe45f30 ;  /* 0x3fe45f3000077882 */ /* 0x000fe20000000000 */
[C---:B------:R-:W-:Y:S02]  /*0e40*/  DSETP.GE.AND P0, PT, |R28|.reuse, 2.14748364800000000000e+09, PT ;  /* 0x41e000001c00742a */ /* 0x040fe40003f06200 */
        /* <DEDUP_REMOVED lines=19> */
.L_x_17:
[----:B------:R-:W-:Y:S05]  /*0f80*/  BSYNC.RECONVERGENT B5 ;  /* 0x0000000000057941 */ /* 0x000fea0003800200 */
.L_x_16:
        /* <DEDUP_REMOVED lines=10> */
[----:B------:R-:W-:-:S02]  /*1030*/  DMUL R32, R26, R26 ;  /* 0x0000001a1a207228 */ /* 0x000fc40000000000 */
[----:B------:R-:W-:Y:S01]  /*1040*/  ISETP.NE.U32.AND P0, PT, R20, 0x1, PT ;  /* 0x000000011400780c */ /* 0x000fe20003f05070 */
[----:B------:R-:W-:-:S03]  /*1050*/  IMAD.MOV.U32 R20, RZ, RZ, 0x3da8ff83 ;  /* 0x3da8ff83ff147424 */ /* 0x000fc600078e00ff */
        /* <DEDUP_REMOVED lines=9> */
[----:B------:R-:W-:-:S10]  /*10f0*/  DFMA R8, R32, R8, 1 ;  /* 0x3ff000002008742b */ /* 0x000fd40000000008 */
[----:B------:R-:W-:Y:S02]  /*1100*/  FSEL R10, R8, R26, !P0 ;  /* 0x0000001a080a7208 */ /* 0x000fe40004000000 */
[----:B------:R-:W-:Y:S02]  /*1110*/  FSEL R11, R9, R27, !P0 ;  /* 0x0000001b090b7208 */ /* 0x000fe40004000000 */
[----:B------:R-:W-:-:S04]  /*1120*/  LOP3.LUT P0, RZ, R6, 0x2, RZ, 0xc0, !PT ;  /* 0x0000000206ff7812 */ /* 0x000fc8000780c0ff */
[----:B------:R-:W-:-:S10]  /*1130*/  DADD R8, RZ, -R10 ;  /* 0x00000000ff087229 */ /* 0x000fd4000000080a */
[----:B------:R-:W-:Y:S02]  /*1140*/  FSEL R28, R10, R8, !P0 ;  /* 0x000000080a1c7208 */ /* 0x000fe40004000000 */
[----:B------:R-:W-:Y:S01]  /*1150*/  FSEL R29, R11, R9, !P0 ;  /* 0x000000090b1d7208 */ /* 0x000fe20004000000 */
[----:B------:R-:W-:Y:S06]  /*1160*/  BRA `(.L_x_10) ;  /* 0x0000001800287947 */ /* 0x000fec0003800000 */
.L_x_11:
[----:B------:R-:W-:-:S13]  /*1170*/  ISETP.GE.U32.AND P0, PT, R11, 0x7ff00000, PT ;  /* 0x7ff000000b00780c */ /* 0x000fda0003f06070 */
[----:B------:R-:W-:Y:S05]  /*1180*/  @!P0 BRA `(.L_x_18) ;  /* 0x0000000000348947 */ /* 0x000fea0003800000 */
[----:B------:R-:W-:-:S04]  /*1190*/  ISETP.NE.AND P0, PT, R13, 0x7ff00000, PT ;  /* 0x7ff000000d00780c */ /* 0x000fc80003f05270 */
[----:B------:R-:W-:-:S13]  /*11a0*/  ISETP.EQ.AND P0, PT, R8, RZ, !P0 ;  /* 0x000000ff0800720c */ /* 0x000fda0004702270 */
[----:B------:R-:W-:-:S10]  /*11b0*/  @!P0 DADD R30, R28, -R28 ;  /* 0x000000001c1e8229 */ /* 0x000fd4000000081c */
[----:B------:R-:W-:Y:S02]  /*11c0*/  @!P0 IMAD.MOV.U32 R28, RZ, RZ, R30 ;  /* 0x000000ffff1c8224 */ /* 0x000fe400078e001e */
[----:B------:R-:W-:Y:S01]  /*11d0*/  @!P0 IMAD.MOV.U32 R29, RZ, RZ, R31 ;  /* 0x000000ffff1d8224 */ /* 0x000fe200078e001f */
[----:B------:R-:W-:Y:S06]  /*11e0*/  @!P0 BRA `(.L_x_10) ;  /* 0x0000001800088947 */ /* 0x000fec0003800000 */
[----:B------:R-:W-:Y:S01]  /*11f0*/  DADD R28, R28, -R28 ;  /* 0x000000001c1c7229 */ /* 0x000fe2000000081c */
[----:B------:R-:W-:-:S04]  /*1200*/  ISETP.GT.AND P0, PT, R9, -0x1, PT ;  /* 0xffffffff0900780c */ /* 0x000fc80003f04270 */
[----:B------:R-:W-:Y:S02]  /*1210*/  FSEL R30, R8, RZ, P0 ;  /* 0x000000ff081e7208 */ /* 0x000fe40000000000 */
[----:B------:R-:W-:-:S03]  /*1220*/  FSEL R31, R9, RZ, P0 ;  /* 0x000000ff091f7208 */ /* 0x000fc60000000000 */
[----:B------:R-:W-:Y:S02]  /*1230*/  FSEL R28, R28, RZ, P0 ;  /* 0x000000ff1c1c7208 */ /* 0x000fe40000000000 */
[----:B------:R-:W-:Y:S01]  /*1240*/  FSEL R29, R29, RZ, P0 ;  /* 0x000000ff1d1d7208 */ /* 0x000fe20000000000 */
[----:B------:R-:W-:Y:S06]  /*1250*/  BRA `(.L_x_10) ;  /* 0x0000001400ec7947 */ /* 0x000fec0003800000 */
.L_x_18:
[----:B------:R-:W-:-:S05]  /*1260*/  VIADD R6, R9, 0xbf79d1be ;  /* 0xbf79d1be09067836 */ /* 0x000fca0000000000 */
[----:B------:R-:W-:-:S13]  /*1270*/  ISETP.GT.U32.AND P0, PT, R6, 0x108aa2, PT ;  /* 0x00108aa20600780c */ /* 0x000fda0003f04070 */
[----:B------:R-:W-:Y:S05]  /*1280*/  @P0 BRA `(.L_x_19) ;  /* 0x0000000c001c0947 */ /* 0x000fea0003800000 */
[----:B------:R-:W-:Y:S01]  /*1290*/  UMOV UR6, 0x19ba0da4 ;  /* 0x19ba0da400067882 */ /* 0x000fe20000000000 */
[----:B------:R-:W-:Y:S01]  /*12a0*/  UMOV UR7, 0x40937be3 ;  /* 0x40937be300077882 */ /* 0x000fe20000000000 */
[----:B------:R-:W-:Y:S01]  /*12b0*/  IMAD.MOV.U32 R10, RZ, RZ, 0x652b82fe ;  /* 0x652b82feff0a7424 */ /* 0x000fe200078e00ff */
[----:B------:R-:W-:Y:S01]  /*12c0*/  DADD R8, R8, -UR6 ;  /* 0x8000000608087e29 */ /* 0x000fe20008000000 */
[----:B------:R-:W-:Y:S01]  /*12d0*/  IMAD.MOV.U32 R11, RZ, RZ, 0x3ff71547 ;  /* 0x3ff71547ff0b7424 */ /* 0x000fe200078e00ff */
[----:B------:R-:W-:Y:S01]  /*12e0*/  UMOV UR6, 0xfefa39ef ;  /* 0xfefa39ef00067882 */ /* 0x000fe20000000000 */
[----:B------:R-:W-:Y:S01]  /*12f0*/  UMOV UR7, 0x3fe62e42 ;  /* 0x3fe62e4200077882 */ /* 0x000fe20000000000 */
[----:B------:R-:W-:Y:S04]  /*1300*/  BSSY.RECONVERGENT B3, `(.L_x_20) ;  /* 0x0000037000037945 */ /* 0x000fe80003800200 */
[----:B------:R-:W-:-:S02]  /*1310*/  DFMA R10, R8, R10, 6.75539944105574400000e+15 ;  /* 0x43380000080a742b */ /* 0x000fc4000000000a */
[----:B------:R-:W-:-:S06]  /*1320*/  FSETP.GEU.AND P0, PT, |R9|, 4.1917929649353027344, PT ;  /* 0x4086232b0900780b */ /* 0x000fcc0003f0e200 */
        /* <DEDUP_REMOVED lines=43> */
[----:B------:R-:W-:Y:S01]  /*15e0*/  @!P1 LEA.HI R6, R10, R10, RZ, 0x1 ;  /* 0x0000000a0a069211 */ /* 0x000fe200078f08ff */
[----:B------:R-:W-:Y:S01]  /*15f0*/  @!P1 IMAD.MOV.U32 R8, RZ, RZ, R14 ;  /* 0x000000ffff089224 */ /* 0x000fe200078e000e */
[----:B------:R-:W-:Y:S02]  /*1600*/  FSEL R33, R13, RZ, P0 ;  /* 0x000000ff0d217208 */ /* 0x000fe40000000000 */
[----:B------:R-:W-:-:S05]  /*1610*/  @!P1 SHF.R.S32.HI R9, RZ, 0x1, R6 ;  /* 0x00000001ff099819 */ /* 0x000fca0000011406 */
[----:B------:R-:W-:Y:S02]  /*1620*/  @!P1 IMAD.IADD R10, R10, 0x1, -R9 ;  /* 0x000000010a0a9824 */ /* 0x000fe400078e0a09 */
[----:B------:R-:W-:-:S03]  /*1630*/  @!P1 IMAD R9, R9, 0x100000, R15 ;  /* 0x0010000009099824 */ /* 0x000fc600078e020f */
[----:B------:R-:W-:Y:S01]  /*1640*/  @!P1 LEA R11, R10, 0x3ff00000, 0x14 ;  /* 0x3ff000000a0b9811 */ /* 0x000fe200078ea0ff */
[----:B------:R-:W-:-:S06]  /*1650*/  @!P1 IMAD.MOV.U32 R10, RZ, RZ, RZ ;  /* 0x000000ffff0a9224 */ /* 0x000fcc00078e00ff */
[----:B------:R-:W-:-:S11]  /*1660*/  @!P1 DMUL R32, R8, R10 ;  /* 0x0000000a08209228 */ /* 0x000fd60000000000 */
.L_x_21:
[----:B------:R-:W-:Y:S05]  /*1670*/  BSYNC.RECONVERGENT B3 ;  /* 0x0000000000037941 */ /* 0x000fea0003800200 */
.L_x_20:
[C---:B------:R-:W-:Y:S01]  /*1680*/  LEA.HI R6, R33.reuse, 0xffffff09, RZ, 0xc ;  /* 0xffffff0921067811 */ /* 0x040fe200078f60ff */
[----:B------:R-:W-:Y:S01]  /*1690*/  DSETP.NEU.AND P2, PT, |R28|, +INF , PT ;  /* 0x7ff000001c00742a */ /* 0x000fe20003f4d200 */
[----:B------:R-:W-:Y:S01]  /*16a0*/  LOP3.LUT R33, R33, 0xfffff, RZ, 0xc0, !PT ;  /* 0x000fffff21217812 */ /* 0x000fe200078ec0ff */
[----:B------:R-:W-:Y:S01]  /*16b0*/  BSSY.RECONVERGENT B5, `(.L_x_22) ;  /* 0x0000027000057945 */ /* 0x000fe20003800200 */
[----:B------:R-:W-:Y:S01]  /*16c0*/  LOP3.LUT R9, R6, 0xffff, RZ, 0xc0, !PT ;  /* 0x0000ffff06097812 */ /* 0x000fe200078ec0ff */
[----:B------:R-:W-:Y:S01]  /*16d0*/  IMAD.MOV.U32 R30, RZ, RZ, RZ ;  /* 0x000000ffff1e7224 */ /* 0x000fe200078e00ff */
[----:B------:R-:W-:Y:S02]  /*16e0*/  LOP3.LUT R33, R33, 0x7fe00000, RZ, 0xfc, !PT ;  /* 0x7fe0000021217812 */ /* 0x000fe400078efcff */
[----:B------:R-:W-:-:S04]  /*16f0*/  LEA.HI R8, R9, R6, RZ, 0x11 ;  /* 0x0000000609087211 */ /* 0x000fc800078f88ff */
[----:B------:R-:W-:-:S03]  /*1700*/  PRMT R8, R8, 0x9910, RZ ;  /* 0x0000991008087816 */ /* 0x000fc600000000ff */
[----:B------:R-:W-:Y:S01]  /*1710*/  @!P2 DMUL R38, RZ, R28 ;  /* 0x0000001cff26a228 */ /* 0x000fe20000000000 */
[----:B------:R-:W-:-:S04]  /*1720*/  SHF.R.S32.HI R8, RZ, 0x1, R8 ;  /* 0x00000001ff087819 */ /* 0x000fc80000011408 */
[----:B------:R-:W-:-:S05]  /*1730*/  PRMT R31, R8, 0x9910, RZ ;  /* 0x00009910081f7816 */ /* 0x000fca00000000ff */
[----:B------:R-:W-:Y:S01]  /*1740*/  IMAD.IADD R27, R6, 0x1, -R31 ;  /* 0x00000001061b7824 */ /* 0x000fe200078e0a1f */
[----:B------:R-:W-:Y:S01]  /*1750*/  LEA R31, R31, 0x3ff00000, 0x14 ;  /* 0x3ff000001f1f7811 */ /* 0x000fe200078ea0ff */
[----:B------:R-:W-:-:S03]  /*1760*/  @!P2 IMAD.MOV.U32 R6, RZ, RZ, 0x1 ;  /* 0x00000001ff06a424 */ /* 0x000fc600078e00ff */
[----:B------:R-:W-:Y:S01]  /*1770*/  LEA R27, R27, 0x3ff00000, 0x14 ;  /* 0x3ff000001b1b7811 */ /* 0x000fe200078ea0ff */
[----:B------:R-:W-:Y:S06]  /*1780*/  @!P2 BRA `(.L_x_23) ;  /* 0x000000000064a947 */ /* 0x000fec0003800000 */
        /* <DEDUP_REMOVED lines=23> */
.L_x_25:
[----:B------:R-:W-:Y:S05]  /*1900*/  BSYNC.RECONVERGENT B6 ;  /* 0x0000000000067941 */ /* 0x000fea0003800200 */
.L_x_24:
[----:B------:R-:W-:-:S07]  /*1910*/  VIADD R6, R6, 0x1 ;  /* 0x0000000106067836 */ /* 0x000fce0000000000 */
.L_x_23:
[----:B------:R-:W-:Y:S05]  /*1920*/  BSYNC.RECONVERGENT B5 ;  /* 0x0000000000057941 */ /* 0x000fea0003800200 */
.L_x_22:
        /* <DEDUP_REMOVED lines=31> */
[----:B------:R-:W-:-:S06]  /*1b20*/  FSEL R35, R11, R9, !P0 ;  /* 0x000000090b237208 */ /* 0x000fcc0004000000 */
[----:B------:R-:W-:-:S08]  /*1b30*/  DMUL R34, R32, R34 ;  /* 0x0000002220227228 */ /* 0x000fd00000000000 */
[----:B------:R-:W-:Y:S01]  /*1b40*/  DMUL R34, R30, R34 ;  /* 0x000000221e227228 */ /* 0x000fe20000000000 */
[----:B------:R-:W-:Y:S10]  /*1b50*/  @!P2 BRA `(.L_x_27) ;  /* 0x000000000058a947 */ /* 0x000ff40003800000 */
        /* <DEDUP_REMOVED lines=22> */
.L_x_27:
[----:B------:R-:W-:Y:S05]  /*1cc0*/  BSYNC.RECONVERGENT B5 ;  /* 0x0000000000057941 */ /* 0x000fea0003800200 */
.L_x_26:
        /* <DEDUP_REMOVED lines=11> */
[----:B------:R-:W-:Y:S01]  /*1d80*/  IMAD.MOV.U32 R26, RZ, RZ, RZ ;  /* 0x000000ffff1a7224 */ /* 0x000fe200078e00ff */
        /* <DEDUP_REMOVED lines=17> */
[----:B------:R-:W-:-:S06]  /*1ea0*/  FSEL R9, R11, R9, !P0 ;  /* 0x000000090b097208 */ /* 0x000fcc0004000000 */
[----:B------:R-:W-:-:S08]  /*1eb0*/  DMUL R32, R32, R8 ;  /* 0x0000000820207228 */ /* 0x000fd00000000000 */
[----:B------:R-:W-:Y:S02]  /*1ec0*/  DMUL R32, R30, R32 ;  /* 0x000000201e207228 */ /* 0x000fe40000000000 */
[----:B------:R-:W-:-:S06]  /*1ed0*/  DMUL R30, R34, R26 ;  /* 0x0000001a221e7228 */ /* 0x000fcc0000000000 */
[----:B------:R-:W-:Y:S01]  /*1ee0*/  DMUL R28, R26, R32 ;  /* 0x000000201a1c7228 */ /* 0x000fe20000000000 */
[----:B------:R-:W-:Y:S10]  /*1ef0*/  BRA `(.L_x_10) ;  /* 0x0000000800c47947 */ /* 0x000ff40003800000 */
.L_x_19:
[----:B------:R-:W-:Y:S01]  /*1f00*/  IMAD.MOV.U32 R10, RZ, RZ, 0x652b82fe ;  /* 0x652b82feff0a7424 */ /* 0x000fe200078e00ff */
[----:B------:R-:W-:Y:S01]  /*1f10*/  UMOV UR6, 0xfefa39ef ;  /* 0xfefa39ef00067882 */ /* 0x000fe20000000000 */
[----:B------:R-:W-:Y:S01]  /*1f20*/  IMAD.MOV.U32 R11, RZ, RZ, 0x3ff71547 ;  /* 0x3ff71547ff0b7424 */ /* 0x000fe200078e00ff */
[----:B------:R-:W-:Y:S01]  /*1f30*/  UMOV UR7, 0x3fe62e42 ;  /* 0x3fe62e4200077882 */ /* 0x000fe20000000000 */
[----:B------:R-:W-:Y:S01]  /*1f40*/  DSETP.NEU.AND P2, PT, |R28|, +INF , PT ;  /* 0x7ff000001c00742a */ /* 0x000fe20003f4d200 */
[----:B------:R-:W-:Y:S01]  /*1f50*/  FSETP.GEU.AND P0, PT, |R9|, 4.1917929649353027344, PT ;  /* 0x4086232b0900780b */ /* 0x000fe20003f0e200 */
[----:B------:R-:W-:Y:S02]  /*1f60*/  BSSY.RECONVERGENT B3, `(.L_x_28) ;  /* 0x0000036000037945 */ /* 0x000fe40003800200 */
[----:B------:R-:W-:-:S08]  /*1f70*/  DFMA R10, R8, R10, 6.75539944105574400000e+15 ;  /* 0x43380000080a742b */ /* 0x000fd0000000000a */
[----:B------:R-:W-:Y:S02]  /*1f80*/  DADD R12, R10, -6.75539944105574400000e+15 ;  /* 0xc33800000a0c7429 */ /* 0x000fe40000000000 */
[----:B------:R-:W-:-:S06]  /*1f90*/  @!P2 DMUL R34, RZ, R28 ;  /* 0x0000001cff22a228 */ /* 0x000fcc0000000000 */
        /* <DEDUP_REMOVED lines=42> */
[----:B------:R-:W-:Y:S02]  /*2240*/  @!P1 LEA.HI R6, R10, R10, RZ, 0x1 ;  /* 0x0000000a0a069211 */ /* 0x000fe400078f08ff */
[----:B------:R-:W-:Y:S02]  /*2250*/  FSEL R27, R15, RZ, P0 ;  /* 0x000000ff0f1b7208 */ /* 0x000fe40000000000 */
[----:B------:R-:W-:-:S05]  /*2260*/  @!P1 SHF.R.S32.HI R9, RZ, 0x1, R6 ;  /* 0x00000001ff099819 */ /* 0x000fca0000011406 */
[----:B------:R-:W-:Y:S02]  /*2270*/  @!P1 IMAD.IADD R8, R10, 0x1, -R9 ;  /* 0x000000010a089824 */ /* 0x000fe400078e0a09 */
[----:B------:R-:W-:-:S03]  /*2280*/  @!P1 IMAD R13, R9, 0x100000, R13 ;  /* 0x00100000090d9824 */ /* 0x000fc600078e020d */
[----:B------:R-:W-:Y:S01]  /*2290*/  @!P1 LEA R9, R8, 0x3ff00000, 0x14 ;  /* 0x3ff0000008099811 */ /* 0x000fe200078ea0ff */
[----:B------:R-:W-:-:S06]  /*22a0*/  @!P1 IMAD.MOV.U32 R8, RZ, RZ, RZ ;  /* 0x000000ffff089224 */ /* 0x000fcc00078e00ff */
[----:B------:R-:W-:-:S11]  /*22b0*/  @!P1 DMUL R26, R12, R8 ;  /* 0x000000080c1a9228 */ /* 0x000fd60000000000 */
.L_x_29:
[----:B------:R-:W-:Y:S05]  /*22c0*/  BSYNC.RECONVERGENT B3 ;  /* 0x0000000000037941 */ /* 0x000fea0003800200 */
.L_x_28:
[----:B------:R-:W-:Y:S01]  /*22d0*/  BSSY.RECONVERGENT B5, `(.L_x_30) ;  /* 0x000001c000057945 */ /* 0x000fe20003800200 */
[----:B------:R-:W-:-:S03]  /*22e0*/  @!P2 IMAD.MOV.U32 R6, RZ, RZ, 0x1 ;  /* 0x00000001ff06a424 */ /* 0x000fc600078e00ff */
[----:B------:R-:W-:Y:S05]  /*22f0*/  @!P2 BRA `(.L_x_31) ;  /* 0x000000000064a947 */ /* 0x000fea0003800000 */
        /* <DEDUP_REMOVED lines=23> */
.L_x_33:
[----:B------:R-:W-:Y:S05]  /*2470*/  BSYNC.RECONVERGENT B6 ;  /* 0x0000000000067941 */ /* 0x000fea0003800200 */
.L_x_32:
[----:B------:R-:W-:-:S07]  /*2480*/  VIADD R6, R6, 0x1 ;  /* 0x0000000106067836 */ /* 0x000fce0000000000 */
.L_x_31:
[----:B------:R-:W-:Y:S05]  /*2490*/  BSYNC.RECONVERGENT B5 ;  /* 0x0000000000057941 */ /* 0x000fea0003800200 */
.L_x_30:
        /* <DEDUP_REMOVED lines=55> */
.L_x_35:
[----:B------:R-:W-:Y:S05]  /*2810*/  BSYNC.RECONVERGENT B5 ;  /* 0x0000000000057941 */ /* 0x000fea0003800200 */
.L_x_34:
        /* <DEDUP_REMOVED lines=12> */
[----:B------:R-:W-:Y:S01]  /*28e0*/  IMAD.MOV.U32 R20, RZ, RZ, 0x3da8ff83 ;  /* 0x3da8ff83ff147424 */ /* 0x000fe200078e00ff */
[----:B------:R-:W-:Y:S02]  /*28f0*/  DMUL R30, R26, R30 ;  /* 0x0000001e1a1e7228 */ /* 0x000fe40000000000 */
        /* <DEDUP_REMOVED lines=16> */
[----:B------:R-:W-:-:S11]  /*2a00*/  DMUL R28, R26, R28 ;  /* 0x0000001c1a1c7228 */ /* 0x000fd60000000000 */
.L_x_10:
[----:B------:R-:W-:Y:S05]  /*2a10*/  BSYNC.RECONVERGENT B1 ;  /* 0x0000000000017941 */ /* 0x000fea0003800200 */
.L_x_8:
[----:B------:R-:W-:Y:S01]  /*2a20*/  DADD R8, -R22, R30 ;  /* 0x0000000016087229 */ /* 0x000fe2000000011e */
[----:B------:R-:W-:Y:S01]  /*2a30*/  VIADD R3, R3, 0x1 ;  /* 0x0000000103037836 */ /* 0x000fe20000000000 */
[----:B------:R-:W-:Y:S01]  /*2a40*/  DADD R28, -R24, R28 ;  /* 0x00000000181c7229 */ /* 0x000fe2000000011c */
[----:B------:R-:W-:Y:S01]  /*2a50*/  VIADD R5, R5, 0xffffffff ;  /* 0xffffffff05057836 */ /* 0x000fe20000000000 */
[----:B------:R-:W-:Y:S09]  /*2a60*/  BRA `(.L_x_36) ;  /* 0xffffffd800ac7947 */ /* 0x000ff2000383ffff */
.L_x_7:
[----:B------:R-:W-:Y:S05]  /*2a70*/  BSYNC.RECONVERGENT B2 ;  /* 0x0000000000027941 */ /* 0x000fea0003800200 */
.L_x_6:
[----:B------:R-:W0:Y:S02]  /*2a80*/  LDC.64 R18, c[0x0][0x380] ;  /* 0x0000e000ff127b82 */ /* 0x000e240000000a00 */
[----:B0-----:R-:W2:Y:S04]  /*2a90*/  LDG.E.64 R10, desc[UR8][R18.64+0x8] ;  /* 0x00000808120a7981 */ /* 0x001ea8000c1e1b00 */
[----:B------:R0:W3:Y:S01]  /*2aa0*/  LDG.E.64 R12, desc[UR8][R18.64] ;  /* 0x00000008120c7981 */ /* 0x0000e2000c1e1b00 */
[----:B------:R-:W1:Y:S01]  /*2ab0*/  MUFU.RCP64H R9, 1000 ;  /* 0x408f400000097908 */ /* 0x000e620000001800 */
[----:B------:R-:W-:Y:S01]  /*2ac0*/  IMAD.MOV.U32 R16, RZ, RZ, 0x0 ;  /* 0x00000000ff107424 */ /* 0x000fe200078e00ff */
[----:B------:R-:W-:Y:S01]  /*2ad0*/  SHF.R.S32.HI R23, RZ, 0x1f, R4 ;  /* 0x0000001fff177819 */ /* 0x000fe20000011404 */
[----:B------:R-:W-:Y:S01]  /*2ae0*/  IMAD.MOV.U32 R17, RZ, RZ, 0x408f4000 ;  /* 0x408f4000ff117424 */ /* 0x000fe200078e00ff */
[----:B------:R-:W-:Y:S01]  /*2af0*/  BSSY.RECONVERGENT B1, `(.L_x_37) ;  /* 0x000001f000017945 */ /* 0x000fe20003800200 */
[----:B------:R-:W-:-:S02]  /*2b00*/  IMAD.MOV.U32 R8, RZ, RZ, 0x1 ;  /* 0x00000001ff087424 */ /* 0x000fc400078e00ff */
[----:B------:R-:W-:-:S04]  /*2b10*/  IMAD.MOV.U32 R22, RZ, RZ, R4 ;  /* 0x000000ffff167224 */ /* 0x000fc800078e0004 */
[----:B-1----:R-:W-:-:S08]  /*2b20*/  DFMA R14, R8, -R16, 1 ;  /* 0x3ff00000080e742b */ /* 0x002fd00000000810 */
[----:B------:R-:W-:-:S08]  /*2b30*/  DFMA R14, R14, R14, R14 ;  /* 0x0000000e0e0e722b */ /* 0x000fd0000000000e */
[----:B------:R-:W-:Y:S01]  /*2b40*/  DFMA R8, R8, R14, R8 ;  /* 0x0000000e0808722b */ /* 0x000fe20000000008 */
[----:B------:R-:W-:-:S07]  /*2b50*/  VIADD R14, R5, 0x1f4 ;  /* 0x000001f4050e7836 */ /* 0x000fce0000000000 */
[C---:B------:R-:W-:Y:S01]  /*2b60*/  DFMA R16, R8.reuse, -R16, 1 ;  /* 0x3ff000000810742b */ /* 0x040fe20000000810 */
[----:B------:R-:W1:Y:S07]  /*2b70*/  I2F.F64 R14, R14 ;  /* 0x0000000e000e7312 */ /* 0x000e6e0000201c00 */
[----:B------:R-:W-:-:S08]  /*2b80*/  DFMA R8, R8, R16, R8 ;  /* 0x000000100808722b */ /* 0x000fd00000000008 */
[----:B-1----:R-:W-:Y:S01]  /*2b90*/  DMUL R16, R14, R8 ;  /* 0x000000080e107228 */ /* 0x002fe20000000000 */
[----:B------:R-:W-:-:S07]  /*2ba0*/  FSETP.GEU.AND P1, PT, |R15|, 6.5827683646048100446e-37, PT ;  /* 0x036000000f00780b */ /* 0x000fce0003f2e200 */
[----:B0-----:R-:W-:-:S08]  /*2bb0*/  DFMA R18, R16, -1000, R14 ;  /* 0xc08f40001012782b */ /* 0x001fd0000000000e */
[----:B------:R-:W-:-:S10]  /*2bc0*/  DFMA R8, R8, R18, R16 ;  /* 0x000000120808722b */ /* 0x000fd40000000010 */
[----:B------:R-:W-:-:S05]  /*2bd0*/  FFMA R3, RZ, 4.4765625, R9 ;  /* 0x408f4000ff037823 */ /* 0x000fca0000000009 */
[----:B------:R-:W-:Y:S01]  /*2be0*/  FSETP.GT.AND P0, PT, |R3|, 1.469367938527859385e-39, PT ;  /* 0x001000000300780b */ /* 0x000fe20003f04200 */
[----:B--2---:R-:W-:-:S04]  /*2bf0*/  IMAD.WIDE.U32 R16, R10, R2, R22 ;  /* 0x000000020a107225 */ /* 0x004fc800078e0016 */
[----:B------:R-:W-:-:S04]  /*2c00*/  IMAD R11, R11, R2, RZ ;  /* 0x000000020b0b7224 */ /* 0x000fc800078e02ff */
[----:B------:R-:W-:Y:S02]  /*2c10*/  IMAD.IADD R6, R17, 0x1, R11 ;  /* 0x0000000111067824 */ /* 0x000fe400078e020b */
[----:B---3--:R-:W-:-:S04]  /*2c20*/  IMAD.WIDE.U32 R10, R16, 0x3, R12 ;  /* 0x00000003100a7825 */ /* 0x008fc800078e000c */
[----:B------:R-:W-:-:S04]  /*2c30*/  IMAD R13, R6, 0x3, RZ ;  /* 0x00000003060d7824 */ /* 0x000fc800078e02ff */
[----:B------:R-:W-:Y:S01]  /*2c40*/  IMAD.IADD R11, R11, 0x1, R13 ;  /* 0x000000010b0b7824 */ /* 0x000fe200078e020d */
[----:B------:R-:W-:Y:S06]  /*2c50*/  @P0 BRA P1, `(.L_x_38) ;  /* 0x0000000000200947 */ /* 0x000fec0000800000 */
[----:B------:R-:W-:Y:S01]  /*2c60*/  IMAD.MOV.U32 R16, RZ, RZ, R14 ;  /* 0x000000ffff107224 */ /* 0x000fe200078e000e */
[----:B------:R-:W-:Y:S01]  /*2c70*/  MOV R6, 0x2cc0 ;  /* 0x00002cc000067802 */ /* 0x000fe20000000f00 */
[----:B------:R-:W-:Y:S02]  /*2c80*/  IMAD.MOV.U32 R17, RZ, RZ, R15 ;  /* 0x000000ffff117224 */ /* 0x000fe400078e000f */
[----:B------:R-:W-:Y:S02]  /*2c90*/  IMAD.MOV.U32 R8, RZ, RZ, RZ ;  /* 0x000000ffff087224 */ /* 0x000fe400078e00ff */
[----:B------:R-:W-:-:S07]  /*2ca0*/  IMAD.MOV.U32 R13, RZ, RZ, 0x408f4000 ;  /* 0x408f4000ff0d7424 */ /* 0x000fce00078e00ff */
[----:B------:R-:W-:Y:S05]  /*2cb0*/  CALL.REL.NOINC `($__internal_0_$__cuda_sm20_div_rn_f64_full) ;  /* 0x00000004002c7944 */ /* 0x000fea0003c00000 */
[----:B------:R-:W-:Y:S02]  /*2cc0*/  IMAD.MOV.U32 R8, RZ, RZ, R22 ;  /* 0x000000ffff087224 */ /* 0x000fe400078e0016 */
[----:B------:R-:W-:-:S07]  /*2cd0*/  IMAD.MOV.U32 R9, RZ, RZ, R23 ;  /* 0x000000ffff097224 */ /* 0x000fce00078e0017 */
.L_x_38:
[----:B------:R-:W-:Y:S05]  /*2ce0*/  BSYNC.RECONVERGENT B1 ;  /* 0x0000000000017941 */ /* 0x000fea0003800200 */
.L_x_37:
[----:B------:R-:W0:Y:S01]  /*2cf0*/  MUFU.RCP64H R13, 1000 ;  /* 0x408f4000000d7908 */ /* 0x000e220000001800 */
[----:B------:R-:W-:Y:S01]  /*2d00*/  IMAD.MOV.U32 R14, RZ, RZ, 0x0 ;  /* 0x00000000ff0e7424 */ /* 0x000fe200078e00ff */
[----:B------:R-:W-:Y:S01]  /*2d10*/  BSSY.RECONVERGENT B1, `(.L_x_39) ;  /* 0x000001b000017945 */ /* 0x000fe20003800200 */
[----:B------:R-:W-:Y:S02]  /*2d20*/  IMAD.MOV.U32 R15, RZ, RZ, 0x408f4000 ;  /* 0x408f4000ff0f7424 */ /* 0x000fe400078e00ff */
[----:B------:R-:W-:-:S06]  /*2d30*/  IMAD.MOV.U32 R12, RZ, RZ, 0x1 ;  /* 0x00000001ff0c7424 */ /* 0x000fcc00078e00ff */
[----:B0-----:R-:W-:-:S08]  /*2d40*/  DFMA R16, R12, -R14, 1 ;  /* 0x3ff000000c10742b */ /* 0x001fd0000000080e */
[----:B------:R-:W-:-:S08]  /*2d50*/  DFMA R16, R16, R16, R16 ;  /* 0x000000101010722b */ /* 0x000fd00000000010 */
[----:B------:R-:W-:Y:S01]  /*2d60*/  DFMA R16, R12, R16, R12 ;  /* 0x000000100c10722b */ /* 0x000fe2000000000c */
[----:B------:R-:W0:Y:S07]  /*2d70*/  I2F.F64 R12, R5 ;  /* 0x00000005000c7312 */ /* 0x000e2e0000201c00 */
[----:B------:R-:W-:-:S08]  /*2d80*/  DFMA R14, R16, -R14, 1 ;  /* 0x3ff00000100e742b */ /* 0x000fd0000000080e */
[----:B------:R-:W-:Y:S01]  /*2d90*/  DFMA R18, R16, R14, R16 ;  /* 0x0000000e1012722b */ /* 0x000fe20000000010 */
[----:B0-----:R-:W-:Y:S01]  /*2da0*/  FSETP.GEU.AND P1, PT, |R13|, 6.5827683646048100446e-37, PT ;  /* 0x036000000d00780b */ /* 0x001fe20003f2e200 */
[----:B------:R-:W-:-:S06]  /*2db0*/  DMUL R14, R8, 256 ;  /* 0x40700000080e7828 */ /* 0x000fcc0000000000 */
[----:B------:R-:W-:-:S04]  /*2dc0*/  DMUL R8, R18, R12 ;  /* 0x0000000c12087228 */ /* 0x000fc80000000000 */
[----:B------:R-:W0:Y:S04]  /*2dd0*/  F2I.F64.TRUNC R15, R14 ;  /* 0x0000000e000f7311 */ /* 0x000e28000030d100 */
[----:B------:R-:W-:-:S08]  /*2de0*/  DFMA R16, R8, -1000, R12 ;  /* 0xc08f40000810782b */ /* 0x000fd0000000000c */
[----:B------:R-:W-:Y:S01]  /*2df0*/  DFMA R8, R18, R16, R8 ;  /* 0x000000101208722b */ /* 0x000fe20000000008 */
[----:B0-----:R0:W-:Y:S09]  /*2e00*/  ST.E.U8 desc[UR8][R10.64], R15 ;  /* 0x0000000f0a007985 */ /* 0x0011f2000c101108 */
[----:B------:R-:W-:-:S05]  /*2e10*/  FFMA R3, RZ, 4.4765625, R9 ;  /* 0x408f4000ff037823 */ /* 0x000fca0000000009 */
[----:B------:R-:W-:-:S13]  /*2e20*/  FSETP.GT.AND P0, PT, |R3|, 1.469367938527859385e-39, PT ;  /* 0x001000000300780b */ /* 0x000fda0003f04200 */
[----:B0-----:R-:W-:Y:S05]  /*2e30*/  @P0 BRA P1, `(.L_x_40) ;  /* 0x0000000000200947 */ /* 0x001fea0000800000 */
        /* <DEDUP_REMOVED lines=8> */
.L_x_40:
[----:B------:R-:W-:Y:S05]  /*2ec0*/  BSYNC.RECONVERGENT B1 ;  /* 0x0000000000017941 */ /* 0x000fea0003800200 */
.L_x_39:
        /* <DEDUP_REMOVED lines=8> */
[----:B------:R-:W-:-:S07]  /*2f50*/  VIADD R12, R5, 0xfffffed4 ;  /* 0xfffffed4050c7836 */ /* 0x000fce0000000000 */
[C---:B------:R-:W-:Y:S01]  /*2f60*/  DFMA R14, R16.reuse, -R14, 1 ;  /* 0x3ff00000100e742b */ /* 0x040fe2000000080e */
[----:B------:R-:W0:Y:S07]  /*2f70*/  I2F.F64 R12, R12 ;  /* 0x0000000c000c7312 */ /* 0x000e2e0000201c00 */
[----:B------:R-:W-:Y:S02]  /*2f80*/  DFMA R18, R16, R14, R16 ;  /* 0x0000000e1012722b */ /* 0x000fe40000000010 */
[----:B------:R-:W-:-:S06]  /*2f90*/  DMUL R14, R8, 256 ;  /* 0x40700000080e7828 */ /* 0x000fcc0000000000 */
[----:B0-----:R-:W-:Y:S01]  /*2fa0*/  DMUL R8, R18, R12 ;  /* 0x0000000c12087228 */ /* 0x001fe20000000000 */
[----:B------:R-:W-:-:S03]  /*2fb0*/  FSETP.GEU.AND P1, PT, |R13|, 6.5827683646048100446e-37, PT ;  /* 0x036000000d00780b */ /* 0x000fc60003f2e200 */
        /* <DEDUP_REMOVED lines=15> */
.L_x_42:
[----:B------:R-:W-:Y:S05]  /*30b0*/  BSYNC.RECONVERGENT B1 ;  /* 0x0000000000017941 */ /* 0x000fea0003800200 */
.L_x_41:
[----:B------:R-:W-:Y:S01]  /*30c0*/  DMUL R8, R8, 256 ;  /* 0x4070000008087828 */ /* 0x000fe20000000000 */
[----:B------:R-:W-:-:S05]  /*30d0*/  VIADD R4, R4, UR5 ;  /* 0x0000000504047c36 */ /* 0x000fca0008000000 */
[----:B------:R-:W-:-:S04]  /*30e0*/  ISETP.GE.AND P0, PT, R4, R21, PT ;  /* 0x000000150400720c */ /* 0x000fc80003f06270 */
[----:B------:R-:W0:Y:S02]  /*30f0*/  F2I.F64.TRUNC R9, R8 ;  /* 0x0000000800097311 */ /* 0x000e24000030d100 */
[----:B0-----:R0:W-:Y:S07]  /*3100*/  ST.E.U8 desc[UR8][R10.64+0x2], R9 ;  /* 0x000002090a007985 */ /* 0x0011ee000c101108 */
[----:B------:R-:W-:Y:S05]  /*3110*/  @!P0 BRA `(.L_x_43) ;  /* 0xffffffd0008c8947 */ /* 0x000fea000383ffff */
.L_x_1:
[----:B------:R-:W-:Y:S05]  /*3120*/  BSYNC.RECONVERGENT B0 ;  /* 0x0000000000007941 */ /* 0x000fea0003800200 */
.L_x_0:
[----:B------:R-:W-:-:S05]  /*3130*/  VIADD R2, R2, UR4 ;  /* 0x0000000402027c36 */ /* 0x000fca0008000000 */
[----:B------:R-:W-:-:S13]  /*3140*/  ISETP.GE.AND P0, PT, R2, R7, PT ;  /* 0x000000070200720c */ /* 0x000fda0003f06270 */
[----:B------:R-:W-:Y:S05]  /*3150*/  @!P0 BRA `(.L_x_44) ;  /* 0xffffffcc00f88947 */ /* 0x000fea000383ffff */
[----:B------:R-:W-:Y:S05]  /*3160*/  EXIT ;  /* 0x000000000000794d */ /* 0x000fea0003800000 */
        .weak           $__internal_0_$__cuda_sm20_div_rn_f64_full
        .type           $__internal_0_$__cuda_sm20_div_rn_f64_full,@function
        .size           $__internal_0_$__cuda_sm20_div_rn_f64_full,($_Z4calcP6Bitmap$__internal_trig_reduction_slowpathd - $__internal_0_$__cuda_sm20_div_rn_f64_full)
$__internal_0_$__cuda_sm20_div_rn_f64_full:
[C---:B------:R-:W-:Y:S01]  /*3170*/  FSETP.GEU.AND P0, PT, |R13|.reuse, 1.469367938527859385e-39, PT ;  /* 0x001000000d00780b */ /* 0x040fe20003f0e200 */
[--C-:B------:R-:W-:Y:S01]  /*3180*/  IMAD.MOV.U32 R12, RZ, RZ, R8.reuse ;  /* 0x000000ffff0c7224 */ /* 0x100fe200078e0008 */
[C---:B------:R-:W-:Y:S01]  /*3190*/  LOP3.LUT R14, R13.reuse, 0x800fffff, RZ, 0xc0, !PT ;  /* 0x800fffff0d0e7812 */ /* 0x040fe200078ec0ff */
[----:B------:R-:W-:Y:S01]  /*31a0*/  IMAD.MOV.U32 R9, RZ, RZ, R17 ;  /* 0x000000ffff097224 */ /* 0x000fe200078e0011 */
[----:B------:R-:W-:Y:S01]  /*31b0*/  LOP3.LUT R29, R13, 0x7ff00000, RZ, 0xc0, !PT ;  /* 0x7ff000000d1d7812 */ /* 0x000fe200078ec0ff */
[----:B------:R-:W-:Y:S01]  /*31c0*/  IMAD.MOV.U32 R18, RZ, RZ, 0x1 ;  /* 0x00000001ff127424 */ /* 0x000fe200078e00ff */
[----:B------:R-:W-:Y:S01]  /*31d0*/  LOP3.LUT R15, R14, 0x3ff00000, RZ, 0xfc, !PT ;  /* 0x3ff000000e0f7812 */ /* 0x000fe200078efcff */
[----:B------:R-:W-:Y:S01]  /*31e0*/  IMAD.MOV.U32 R14, RZ, RZ, R8 ;  /* 0x000000ffff0e7224 */ /* 0x000fe200078e0008 */
[C---:B------:R-:W-:Y:S01]  /*31f0*/  FSETP.GEU.AND P2, PT, |R9|.reuse, 1.469367938527859385e-39, PT ;  /* 0x001000000900780b */ /* 0x040fe20003f4e200 */
[----:B------:R-:W-:Y:S01]  /*3200*/  IMAD.MOV.U32 R8, RZ, RZ, R16 ;  /* 0x000000ffff087224 */ /* 0x000fe200078e0010 */
[----:B------:R-:W-:Y:S01]  /*3210*/  LOP3.LUT R20, R9, 0x7ff00000, RZ, 0xc0, !PT ;  /* 0x7ff0000009147812 */ /* 0x000fe200078ec0ff */
[----:B------:R-:W-:Y:S02]  /*3220*/  BSSY.RECONVERGENT B2, `(.L_x_45) ;  /* 0x000004f000027945 */ /* 0x000fe40003800200 */
[----:B------:R-:W-:Y:S01]  /*3230*/  @!P0 DMUL R14, R12, 8.98846567431157953865e+307 ;  /* 0x7fe000000c0e8828 */ /* 0x000fe20000000000 */
[----:B------:R-:W-:Y:S01]  /*3240*/  ISETP.GE.U32.AND P1, PT, R20, R29, PT ;  /* 0x0000001d1400720c */ /* 0x000fe20003f26070 */
[----:B------:R-:W-:-:S04]  /*3250*/  IMAD.MOV.U32 R28, RZ, RZ, R20 ;  /* 0x000000ffff1c7224 */ /* 0x000fc800078e0014 */
[----:B------:R-:W0:Y:S02]  /*3260*/  MUFU.RCP64H R19, R15 ;  /* 0x0000000f00137308 */ /* 0x000e240000001800 */
[----:B------:R-:W-:Y:S02]  /*3270*/  @!P2 LOP3.LUT R3, R13, 0x7ff00000, RZ, 0xc0, !PT ;  /* 0x7ff000000d03a812 */ /* 0x000fe400078ec0ff */
[----:B------:R-:W-:Y:S02]  /*3280*/  @!P0 LOP3.LUT R29, R15, 0x7ff00000, RZ, 0xc0, !PT ;  /* 0x7ff000000f1d8812 */ /* 0x000fe400078ec0ff */
[----:B------:R-:W-:Y:S01]  /*3290*/  @!P2 ISETP.GE.U32.AND P3, PT, R20, R3, PT ;  /* 0x000000031400a20c */ /* 0x000fe20003f66070 */
[----:B------:R-:W-:Y:S02]  /*32a0*/  IMAD.MOV.U32 R3, RZ, RZ, 0x1ca00000 ;  /* 0x1ca00000ff037424 */ /* 0x000fe400078e00ff */
[----:B------:R-:W-:-:S03]  /*32b0*/  VIADD R31, R29, 0xffffffff ;  /* 0xffffffff1d1f7836 */ /* 0x000fc60000000000 */
[----:B------:R-:W-:-:S04]  /*32c0*/  @!P2 SEL R23, R3, 0x63400000, !P3 ;  /* 0x634000000317a807 */ /* 0x000fc80005800000 */
[----:B------:R-:W-:Y:S01]  /*32d0*/  @!P2 LOP3.LUT R26, R23, 0x80000000, R9, 0xf8, !PT ;  /* 0x80000000171aa812 */ /* 0x000fe200078ef809 */
[----:B0-----:R-:W-:-:S03]  /*32e0*/  DFMA R16, R18, -R14, 1 ;  /* 0x3ff000001210742b */ /* 0x001fc6000000080e */
[----:B------:R-:W-:Y:S01]  /*32f0*/  @!P2 LOP3.LUT R27, R26, 0x100000, RZ, 0xfc, !PT ;  /* 0x001000001a1ba812 */ /* 0x000fe200078efcff */
[----:B------:R-:W-:-:S04]  /*3300*/  @!P2 IMAD.MOV.U32 R26, RZ, RZ, RZ ;  /* 0x000000ffff1aa224 */ /* 0x000fc800078e00ff */
[----:B------:R-:W-:-:S08]  /*3310*/  DFMA R16, R16, R16, R16 ;  /* 0x000000101010722b */ /* 0x000fd00000000010 */
[----:B------:R-:W-:Y:S01]  /*3320*/  DFMA R18, R18, R16, R18 ;  /* 0x000000101212722b */ /* 0x000fe20000000012 */
[----:B------:R-:W-:Y:S01]  /*3330*/  SEL R17, R3, 0x63400000, !P1 ;  /* 0x6340000003117807 */ /* 0x000fe20004800000 */
[----:B------:R-:W-:-:S03]  /*3340*/  IMAD.MOV.U32 R16, RZ, RZ, R8 ;  /* 0x000000ffff107224 */ /* 0x000fc600078e0008 */
[----:B------:R-:W-:-:S03]  /*3350*/  LOP3.LUT R17, R17, 0x800fffff, R9, 0xf8, !PT ;  /* 0x800fffff11117812 */ /* 0x000fc600078ef809 */
[----:B------:R-:W-:-:S03]  /*3360*/  DFMA R22, R18, -R14, 1 ;  /* 0x3ff000001216742b */ /* 0x000fc6000000080e */
[----:B------:R-:W-:-:S05]  /*3370*/  @!P2 DFMA R16, R16, 2, -R26 ;  /* 0x400000001010a82b */ /* 0x000fca000000081a */
[----:B------:R-:W-:-:S05]  /*3380*/  DFMA R22, R18, R22, R18 ;  /* 0x000000161216722b */ /* 0x000fca0000000012 */
[----:B------:R-:W-:-:S03]  /*3390*/  @!P2 LOP3.LUT R28, R17, 0x7ff00000, RZ, 0xc0, !PT ;  /* 0x7ff00000111ca812 */ /* 0x000fc600078ec0ff */
[----:B------:R-:W-:Y:S02]  /*33a0*/  DMUL R18, R22, R16 ;  /* 0x0000001016127228 */ /* 0x000fe40000000000 */
[----:B------:R-:W-:-:S05]  /*33b0*/  VIADD R30, R28, 0xffffffff ;  /* 0xffffffff1c1e7836 */ /* 0x000fca0000000000 */
[----:B------:R-:W-:Y:S01]  /*33c0*/  ISETP.GT.U32.AND P0, PT, R30, 0x7feffffe, PT ;  /* 0x7feffffe1e00780c */ /* 0x000fe20003f04070 */
[----:B------:R-:W-:-:S03]  /*33d0*/  DFMA R26, R18, -R14, R16 ;  /* 0x8000000e121a722b */ /* 0x000fc60000000010 */
[----:B------:R-:W-:-:S05]  /*33e0*/  ISETP.GT.U32.OR P0, PT, R31, 0x7feffffe, P0 ;  /* 0x7feffffe1f00780c */ /* 0x000fca0000704470 */
[----:B------:R-:W-:-:S08]  /*33f0*/  DFMA R18, R22, R26, R18 ;  /* 0x0000001a1612722b */ /* 0x000fd00000000012 */
[----:B------:R-:W-:Y:S05]  /*3400*/  @P0 BRA `(.L_x_46) ;  /* 0x00000000006c0947 */ /* 0x000fea0003800000 */
[----:B------:R-:W-:-:S04]  /*3410*/  LOP3.LUT R9, R13, 0x7ff00000, RZ, 0xc0, !PT ;  /* 0x7ff000000d097812 */ /* 0x000fc800078ec0ff */
[CC--:B------:R-:W-:Y:S02]  /*3420*/  VIADDMNMX R8, R20.reuse, -R9.reuse, 0xb9600000, !PT ;  /* 0xb960000014087446 */ /* 0x0c0fe40007800909 */
[----:B------:R-:W-:Y:S02]  /*3430*/  ISETP.GE.U32.AND P0, PT, R20, R9, PT ;  /* 0x000000091400720c */ /* 0x000fe40003f06070 */
[----:B------:R-:W-:Y:S02]  /*3440*/  VIMNMX R8, PT, PT, R8, 0x46a00000, PT ;  /* 0x46a0000008087848 */ /* 0x000fe40003fe0100 */
[----:B------:R-:W-:-:S05]  /*3450*/  SEL R3, R3, 0x63400000, !P0 ;  /* 0x6340000003037807 */ /* 0x000fca0004000000 */
[----:B------:R-:W-:Y:S02]  /*3460*/  IMAD.IADD R20, R8, 0x1, -R3 ;  /* 0x0000000108147824 */ /* 0x000fe400078e0a03 */
[----:B------:R-:W-:Y:S02]  /*3470*/  IMAD.MOV.U32 R8, RZ, RZ, RZ ;  /* 0x000000ffff087224 */ /* 0x000fe400078e00ff */
[----:B------:R-:W-:-:S06]  /*3480*/  VIADD R9, R20, 0x7fe00000 ;  /* 0x7fe0000014097836 */ /* 0x000fcc0000000000 */
[----:B------:R-:W-:-:S10]  /*3490*/  DMUL R22, R18, R8 ;  /* 0x0000000812167228 */ /* 0x000fd40000000000 */
[----:B------:R-:W-:-:S13]  /*34a0*/  FSETP.GTU.AND P0, PT, |R23|, 1.469367938527859385e-39, PT ;  /* 0x001000001700780b */ /* 0x000fda0003f0c200 */
[----:B------:R-:W-:Y:S05]  /*34b0*/  @P0 BRA `(.L_x_47) ;  /* 0x0000000000940947 */ /* 0x000fea0003800000 */
[----:B------:R-:W-:Y:S01]  /*34c0*/  DFMA R14, R18, -R14, R16 ;  /* 0x8000000e120e722b */ /* 0x000fe20000000010 */
[----:B------:R-:W-:-:S09]  /*34d0*/  IMAD.MOV.U32 R8, RZ, RZ, RZ ;  /* 0x000000ffff087224 */ /* 0x000fd200078e00ff */
[C---:B------:R-:W-:Y:S02]  /*34e0*/  FSETP.NEU.AND P0, PT, R15.reuse, RZ, PT ;  /* 0x000000ff0f00720b */ /* 0x040fe40003f0d000 */
[----:B------:R-:W-:-:S04]  /*34f0*/  LOP3.LUT R3, R15, 0x80000000, R13, 0x48, !PT ;  /* 0x800000000f037812 */ /* 0x000fc800078e480d */
[----:B------:R-:W-:-:S07]  /*3500*/  LOP3.LUT R9, R3, R9, RZ, 0xfc, !PT ;  /* 0x0000000903097212 */ /* 0x000fce00078efcff */
[----:B------:R-:W-:Y:S05]  /*3510*/  @!P0 BRA `(.L_x_47) ;  /* 0x00000000007c8947 */ /* 0x000fea0003800000 */
[----:B------:R-:W-:Y:S01]  /*3520*/  IMAD.MOV R13, RZ, RZ, -R20 ;  /* 0x000000ffff0d7224 */ /* 0x000fe200078e0a14 */
[----:B------:R-:W-:Y:S01]  /*3530*/  DMUL.RP R8, R18, R8 ;  /* 0x0000000812087228 */ /* 0x000fe20000008000 */
[----:B------:R-:W-:-:S06]  /*3540*/  IMAD.MOV.U32 R12, RZ, RZ, RZ ;  /* 0x000000ffff0c7224 */ /* 0x000fcc00078e00ff */
[----:B------:R-:W-:-:S03]  /*3550*/  DFMA R12, R22, -R12, R18 ;  /* 0x8000000c160c722b */ /* 0x000fc60000000012 */
[----:B------:R-:W-:-:S03]  /*3560*/  LOP3.LUT R3, R9, R3, RZ, 0x3c, !PT ;  /* 0x0000000309037212 */ /* 0x000fc600078e3cff */
[----:B------:R-:W-:-:S04]  /*3570*/  IADD3 R12, PT, PT, -R20, -0x43300000, RZ ;  /* 0xbcd00000140c7810 */ /* 0x000fc80007ffe1ff */
[----:B------:R-:W-:-:S04]  /*3580*/  FSETP.NEU.AND P0, PT, |R13|, R12, PT ;  /* 0x0000000c0d00720b */ /* 0x000fc80003f0d200 */
[----:B------:R-:W-:Y:S02]  /*3590*/  FSEL R22, R8, R22, !P0 ;  /* 0x0000001608167208 */ /* 0x000fe40004000000 */
[----:B------:R-:W-:Y:S01]  /*35a0*/  FSEL R23, R3, R23, !P0 ;  /* 0x0000001703177208 */ /* 0x000fe20004000000 */
[----:B------:R-:W-:Y:S06]  /*35b0*/  BRA `(.L_x_47) ;  /* 0x0000000000547947 */ /* 0x000fec0003800000 */
.L_x_46:
[----:B------:R-:W-:-:S14]  /*35c0*/  DSETP.NAN.AND P0, PT, R8, R8, PT ;  /* 0x000000080800722a */ /* 0x000fdc0003f08000 */
[----:B------:R-:W-:Y:S05]  /*35d0*/  @P0 BRA `(.L_x_48) ;  /* 0x0000000000440947 */ /* 0x000fea0003800000 */
[----:B------:R-:W-:-:S14]  /*35e0*/  DSETP.NAN.AND P0, PT, R12, R12, PT ;  /* 0x0000000c0c00722a */ /* 0x000fdc0003f08000 */
[----:B------:R-:W-:Y:S05]  /*35f0*/  @P0 BRA `(.L_x_49) ;  /* 0x0000000000300947 */ /* 0x000fea0003800000 */
[----:B------:R-:W-:Y:S01]  /*3600*/  ISETP.NE.AND P0, PT, R28, R29, PT ;  /* 0x0000001d1c00720c */ /* 0x000fe20003f05270 */
[----:B------:R-:W-:Y:S02]  /*3610*/  IMAD.MOV.U32 R22, RZ, RZ, 0x0 ;  /* 0x00000000ff167424 */ /* 0x000fe400078e00ff */
[----:B------:R-:W-:-:S10]  /*3620*/  IMAD.MOV.U32 R23, RZ, RZ, -0x80000 ;  /* 0xfff80000ff177424 */ /* 0x000fd400078e00ff */
[----:B------:R-:W-:Y:S05]  /*3630*/  @!P0 BRA `(.L_x_47) ;  /* 0x0000000000348947 */ /* 0x000fea0003800000 */
[----:B------:R-:W-:Y:S02]  /*3640*/  ISETP.NE.AND P0, PT, R28, 0x7ff00000, PT ;  /* 0x7ff000001c00780c */ /* 0x000fe40003f05270 */
[----:B------:R-:W-:Y:S02]  /*3650*/  LOP3.LUT R23, R9, 0x80000000, R13, 0x48, !PT ;  /* 0x8000000009177812 */ /* 0x000fe400078e480d */
[----:B------:R-:W-:-:S13]  /*3660*/  ISETP.EQ.OR P0, PT, R29, RZ, !P0 ;  /* 0x000000ff1d00720c */ /* 0x000fda0004702670 */
[----:B------:R-:W-:Y:S01]  /*3670*/  @P0 LOP3.LUT R3, R23, 0x7ff00000, RZ, 0xfc, !PT ;  /* 0x7ff0000017030812 */ /* 0x000fe200078efcff */
[----:B------:R-:W-:Y:S02]  /*3680*/  @!P0 IMAD.MOV.U32 R22, RZ, RZ, RZ ;  /* 0x000000ffff168224 */ /* 0x000fe400078e00ff */
[----:B------:R-:W-:Y:S02]  /*3690*/  @P0 IMAD.MOV.U32 R22, RZ, RZ, RZ ;  /* 0x000000ffff160224 */ /* 0x000fe400078e00ff */
[----:B------:R-:W-:Y:S01]  /*36a0*/  @P0 IMAD.MOV.U32 R23, RZ, RZ, R3 ;  /* 0x000000ffff170224 */ /* 0x000fe200078e0003 */
[----:B------:R-:W-:Y:S06]  /*36b0*/  BRA `(.L_x_47) ;  /* 0x0000000000147947 */ /* 0x000fec0003800000 */
.L_x_49:
[----:B------:R-:W-:Y:S01]  /*36c0*/  LOP3.LUT R23, R13, 0x80000, RZ, 0xfc, !PT ;  /* 0x000800000d177812 */ /* 0x000fe200078efcff */
[----:B------:R-:W-:Y:S01]  /*36d0*/  IMAD.MOV.U32 R22, RZ, RZ, R12 ;  /* 0x000000ffff167224 */ /* 0x000fe200078e000c */
[----:B------:R-:W-:Y:S06]  /*36e0*/  BRA `(.L_x_47) ;  /* 0x0000000000087947 */ /* 0x000fec0003800000 */
.L_x_48:
[----:B------:R-:W-:Y:S01]  /*36f0*/  LOP3.LUT R23, R9, 0x80000, RZ, 0xfc, !PT ;  /* 0x0008000009177812 */ /* 0x000fe200078efcff */
[----:B------:R-:W-:-:S07]  /*3700*/  IMAD.MOV.U32 R22, RZ, RZ, R8 ;  /* 0x000000ffff167224 */ /* 0x000fce00078e0008 */
.L_x_47:
[----:B------:R-:W-:Y:S05]  /*3710*/  BSYNC.RECONVERGENT B2 ;  /* 0x0000000000027941 */ /* 0x000fea0003800200 */
.L_x_45:
[----:B------:R-:W-:Y:S02]  /*3720*/  IMAD.MOV.U32 R8, RZ, RZ, R6 ;  /* 0x000000ffff087224 */ /* 0x000fe400078e0006 */
[----:B------:R-:W-:-:S04]  /*3730*/  IMAD.MOV.U32 R9, RZ, RZ, 0x0 ;  /* 0x00000000ff097424 */ /* 0x000fc800078e00ff */
[----:B------:R-:W-:Y:S05]  /*3740*/  RET.REL.NODEC R8 `(_Z4calcP6Bitmap) ;  /* 0xffffffc8082c7950 */ /* 0x000fea0003c3ffff */
        .type           $_Z4calcP6Bitmap$__internal_trig_reduction_slowpathd,@function
        .size           $_Z4calcP6Bitmap$__internal_trig_reduction_slowpathd,(.L_x_59 - $_Z4calcP6Bitmap$__internal_trig_reduction_slowpathd)
$_Z4calcP6Bitmap$__internal_trig_reduction_slowpathd:
[--C-:B------:R-:W-:Y:S01]  /*3750*/  SHF.R.U32.HI R13, RZ, 0x14, R6.reuse ;  /* 0x00000014ff0d7819 */ /* 0x100fe20000011606 */
[----:B------:R-:W-:Y:S02]  /*3760*/  IMAD.MOV.U32 R15, RZ, RZ, R6 ;  /* 0x000000ffff0f7224 */ /* 0x000fe400078e0006 */
[----:B------:R-:W-:Y:S01]  /*3770*/  IMAD.MOV.U32 R10, RZ, RZ, RZ ;  /* 0x000000ffff0a7224 */ /* 0x000fe200078e00ff */
[----:B------:R-:W-:-:S04]  /*3780*/  LOP3.LUT R8, R13, 0x7ff, RZ, 0xc0, !PT ;  /* 0x000007ff0d087812 */ /* 0x000fc800078ec0ff */
[----:B------:R-:W-:-:S13]  /*3790*/  ISETP.NE.AND P0, PT, R8, 0x7ff, PT ;  /* 0x000007ff0800780c */ /* 0x000fda0003f05270 */
[----:B------:R-:W-:Y:S05]  /*37a0*/  @!P0 BRA `(.L_x_50) ;  /* 0x0000000800488947 */ /* 0x000fea0003800000 */
[----:B------:R-:W-:Y:S01]  /*37b0*/  VIADD R8, R8, 0xfffffc00 ;  /* 0xfffffc0008087836 */ /* 0x000fe20000000000 */
[----:B------:R-:W-:Y:S01]  /*37c0*/  BSSY.RECONVERGENT B3, `(.L_x_51) ;  /* 0x000002f000037945 */ /* 0x000fe20003800200 */
[----:B------:R-:W-:-:S03]  /*37d0*/  CS2R R40, SRZ ;  /* 0x0000000000287805 */ /* 0x000fc6000001ff00 */
[----:B------:R-:W-:Y:S02]  /*37e0*/  SHF.R.U32.HI R11, RZ, 0x6, R8 ;  /* 0x00000006ff0b7819 */ /* 0x000fe40000011608 */
[----:B------:R-:W-:Y:S02]  /*37f0*/  ISETP.GE.U32.AND P0, PT, R8, 0x80, PT ;  /* 0x000000800800780c */ /* 0x000fe40003f06070 */
[C---:B------:R-:W-:Y:S02]  /*3800*/  IADD3 R10, PT, PT, -R11.reuse, 0x13, RZ ;  /* 0x000000130b0a7810 */ /* 0x040fe40007ffe1ff */
[----:B------:R-:W-:Y:S02]  /*3810*/  IADD3 R8, PT, PT, -R11, 0xf, RZ ;  /* 0x0000000f0b087810 */ /* 0x000fe40007ffe1ff */
[----:B------:R-:W-:-:S04]  /*3820*/  SEL R10, R10, 0x12, P0 ;  /* 0x000000120a0a7807 */ /* 0x000fc80000000000 */
[----:B------:R-:W-:-:S13]  /*3830*/  ISETP.GE.AND P0, PT, R8, R10, PT ;  /* 0x0000000a0800720c */ /* 0x000fda0003f06270 */
[----:B------:R-:W-:Y:S05]  /*3840*/  @P0 BRA `(.L_x_52) ;  /* 0x0000000000980947 */ /* 0x000fea0003800000 */
[----:B------:R-:W0:Y:S01]  /*3850*/  LDC.64 R36, c[0x0][0x358] ;  /* 0x0000d600ff247b82 */ /* 0x000e220000000a00 */
[C---:B------:R-:W-:Y:S01]  /*3860*/  SHF.L.U64.HI R16, R14.reuse, 0xb, R15 ;  /* 0x0000000b0e107819 */ /* 0x040fe2000001020f */
[----:B------:R-:W-:Y:S01]  /*3870*/  BSSY.RECONVERGENT B4, `(.L_x_53) ;  /* 0x0000022000047945 */ /* 0x000fe20003800200 */
[----:B------:R-:W-:Y:S01]  /*3880*/  IMAD.SHL.U32 R9, R14, 0x800, RZ ;  /* 0x000008000e097824 */ /* 0x000fe200078e00ff */
[----:B------:R-:W-:Y:S01]  /*3890*/  IADD3 R14, PT, PT, RZ, -R11, -R10 ;  /* 0x8000000bff0e7210 */ /* 0x000fe20007ffe80a */
[----:B------:R-:W-:Y:S01]  /*38a0*/  IMAD.MOV.U32 R15, RZ, RZ, RZ ;  /* 0x000000ffff0f7224 */ /* 0x000fe200078e00ff */
[----:B------:R-:W-:Y:S02]  /*38b0*/  LOP3.LUT R16, R16, 0x80000000, RZ, 0xfc, !PT ;  /* 0x8000000010107812 */ /* 0x000fe400078efcff */
[----:B------:R-:W-:-:S07]  /*38c0*/  CS2R R40, SRZ ;  /* 0x0000000000287805 */ /* 0x000fce000001ff00 */
.L_x_54:
[----:B------:R-:W1:Y:S01]  /*38d0*/  LDC.64 R18, c[0x4][0xe0] ;  /* 0x01003800ff127b82 */ /* 0x000e620000000a00 */
[----:B0-----:R-:W-:Y:S02]  /*38e0*/  R2UR UR6, R36 ;  /* 0x00000000240672ca */ /* 0x001fe400000e0000 */
[----:B------:R-:W-:Y:S01]  /*38f0*/  R2UR UR7, R37 ;  /* 0x00000000250772ca */ /* 0x000fe200000e0000 */
[----:B-1----:R-:W-:-:S12]  /*3900*/  IMAD.WIDE R38, R8, 0x8, R18 ;  /* 0x0000000808267825 */ /* 0x002fd800078e0212 */
[----:B------:R-:W2:Y:S01]  /*3910*/  LDG.E.64.CONSTANT R38, desc[UR6][R38.64] ;  /* 0x0000000626267981 */ /* 0x000ea2000c1e9b00 */
[----:B------:R-:W-:Y:S02]  /*3920*/  VIADD R14, R14, 0x1 ;  /* 0x000000010e0e7836 */ /* 0x000fe40000000000 */
[C---:B------:R-:W-:Y:S02]  /*3930*/  IMAD R20, R15.reuse, 0x8, R1 ;  /* 0x000000080f147824 */ /* 0x040fe400078e0201 */
[----:B------:R-:W-:Y:S02]  /*3940*/  VIADD R15, R15, 0x1 ;  /* 0x000000010f0f7836 */ /* 0x000fe40000000000 */
[----:B------:R-:W-:Y:S02]  /*3950*/  VIADD R8, R8, 0x1 ;  /* 0x0000000108087836 */ /* 0x000fe40000000000 */
[----:B--2---:R-:W-:-:S04]  /*3960*/  IMAD.WIDE.U32 R40, P3, R38, R9, R40 ;  /* 0x0000000926287225 */ /* 0x004fc80007860028 */
[-C--:B------:R-:W-:Y:S02]  /*3970*/  IMAD R17, R38, R16.reuse, RZ ;  /* 0x0000001026117224 */ /* 0x080fe400078e02ff */
[C---:B------:R-:W-:Y:S02]  /*3980*/  IMAD R18, R39.reuse, R9, RZ ;  /* 0x0000000927127224 */ /* 0x040fe400078e02ff */
[----:B------:R-:W-:Y:S01]  /*3990*/  IMAD.HI.U32 R19, R39, R16, RZ ;  /* 0x0000001027137227 */ /* 0x000fe200078e00ff */
[----:B------:R-:W-:-:S04]  /*39a0*/  IADD3 R17, P0, PT, R17, R41, RZ ;  /* 0x0000002911117210 */ /* 0x000fc80007f1e0ff */
[----:B------:R-:W-:Y:S01]  /*39b0*/  IADD3 R41, P1, PT, R18, R17, RZ ;  /* 0x0000001112297210 */ /* 0x000fe20007f3e0ff */
[----:B------:R-:W-:-:S04]  /*39c0*/  IMAD.HI.U32 R18, R38, R16, RZ ;  /* 0x0000001026127227 */ /* 0x000fc800078e00ff */
[----:B------:R-:W-:Y:S01]  /*39d0*/  IMAD.X R18, RZ, RZ, R18, P3 ;  /* 0x000000ffff127224 */ /* 0x000fe200018e0612 */
[----:B------:R0:W-:Y:S01]  /*39e0*/  STL.64 [R20], R40 ;  /* 0x0000002814007387 */ /* 0x0001e20000100a00 */
[----:B------:R-:W-:-:S05]  /*39f0*/  IMAD.HI.U32 R17, R39, R9, RZ ;  /* 0x0000000927117227 */ /* 0x000fca00078e00ff */
[----:B------:R-:W-:Y:S01]  /*3a00*/  IADD3.X R17, P0, PT, R17, R18, RZ, P0, !PT ;  /* 0x0000001211117210 */ /* 0x000fe2000071e4ff */
[----:B------:R-:W-:-:S04]  /*3a10*/  IMAD R18, R39, R16, RZ ;  /* 0x0000001027127224 */ /* 0x000fc800078e02ff */
[----:B------:R-:W-:Y:S01]  /*3a20*/  IMAD.X R19, RZ, RZ, R19, P0 ;  /* 0x000000ffff137224 */ /* 0x000fe200000e0613 */
[----:B------:R-:W-:Y:S02]  /*3a30*/  ISETP.NE.AND P0, PT, R14, -0xf, PT ;  /* 0xfffffff10e00780c */ /* 0x000fe40003f05270 */
[----:B------:R-:W-:-:S05]  /*3a40*/  IADD3.X R18, P1, PT, R18, R17, RZ, P1, !PT ;  /* 0x0000001112127210 */ /* 0x000fca0000f3e4ff */
[----:B------:R-:W-:Y:S02]  /*3a50*/  IMAD.X R19, RZ, RZ, R19, P1 ;  /* 0x000000ffff137224 */ /* 0x000fe400008e0613 */
[----:B0-----:R-:W-:Y:S02]  /*3a60*/  IMAD.MOV.U32 R40, RZ, RZ, R18 ;  /* 0x000000ffff287224 */ /* 0x001fe400078e0012 */
[----:B------:R-:W-:Y:S02]  /*3a70*/  IMAD.MOV.U32 R41, RZ, RZ, R19 ;  /* 0x000000ffff297224 */ /* 0x000fe400078e0013 */
[----:B------:R-:W-:Y:S05]  /*3a80*/  @P0 BRA `(.L_x_54) ;  /* 0xfffffffc00900947 */ /* 0x000fea000383ffff */
[----:B------:R-:W-:Y:S05]  /*3a90*/  BSYNC.RECONVERGENT B4 ;  /* 0x0000000000047941 */ /* 0x000fea0003800200 */
.L_x_53:
[----:B------:R-:W-:-:S07]  /*3aa0*/  IMAD.MOV.U32 R8, RZ, RZ, R10 ;  /* 0x000000ffff087224 */ /* 0x000fce00078e000a */
.L_x_52:
[----:B------:R-:W-:Y:S05]  /*3ab0*/  BSYNC.RECONVERGENT B3 ;  /* 0x0000000000037941 */ /* 0x000fea0003800200 */
.L_x_51:
[----:B------:R-:W-:Y:S01]  /*3ac0*/  LOP3.LUT P0, R17, R13, 0x3f, RZ, 0xc0, !PT ;  /* 0x0000003f0d117812 */ /* 0x000fe2000780c0ff */
[----:B------:R-:W-:-:S04]  /*3ad0*/  IMAD.IADD R8, R11, 0x1, R8 ;  /* 0x000000010b087824 */ /* 0x000fc800078e0208 */
[----:B------:R-:W-:-:S05]  /*3ae0*/  IMAD.U32 R37, R8, 0x8, R1 ;  /* 0x0000000808257824 */ /* 0x000fca00078e0001 */
[----:B------:R0:W-:Y:S04]  /*3af0*/  STL.64 [R37+-0x78], R40 ;  /* 0xffff882825007387 */ /* 0x0001e80000100a00 */
[----:B------:R-:W2:Y:S04]  /*3b00*/  @P0 LDL.64 R18, [R1+0x8] ;  /* 0x0000080001120983 */ /* 0x000ea80000100a00 */
[----:B------:R-:W3:Y:S04]  /*3b10*/  LDL.64 R8, [R1+0x10] ;  /* 0x0000100001087983 */ /* 0x000ee80000100a00 */
[----:B------:R-:W4:Y:S01]  /*3b20*/  LDL.64 R10, [R1+0x18] ;  /* 0x00001800010a7983 */ /* 0x000f220000100a00 */
[----:B------:R-:W-:Y:S01]  /*3b30*/  BSSY.RECONVERGENT B3, `(.L_x_55) ;  /* 0x0000035000037945 */ /* 0x000fe20003800200 */
[----:B--2---:R-:W-:-:S02]  /*3b40*/  @P0 SHF.R.U64 R20, R18, 0x1, R19 ;  /* 0x0000000112140819 */ /* 0x004fc40000001213 */
[----:B------:R-:W-:Y:S02]  /*3b50*/  @P0 SHF.R.U32.HI R18, RZ, 0x1, R19 ;  /* 0x00000001ff120819 */ /* 0x000fe40000011613 */
[----:B------:R-:W-:Y:S02]  /*3b60*/  @P0 LOP3.LUT R19, R17, 0x3f, RZ, 0x3c, !PT ;  /* 0x0000003f11130812 */ /* 0x000fe400078e3cff */
[----:B---3--:R-:W-:Y:S02]  /*3b70*/  @P0 SHF.L.U32 R13, R8, R17, RZ ;  /* 0x00000011080d0219 */ /* 0x008fe400000006ff */
[----:B------:R-:W-:Y:S02]  /*3b80*/  @P0 SHF.R.U64 R20, R20, R19, R18 ;  /* 0x0000001314140219 */ /* 0x000fe40000001212 */
[--C-:B------:R-:W-:Y:S02]  /*3b90*/  @P0 SHF.R.U32.HI R14, RZ, 0x1, R9.reuse ;  /* 0x00000001ff0e0819 */ /* 0x100fe40000011609 */
[----:B------:R-:W-:-:S02]  /*3ba0*/  @P0 SHF.R.U64 R15, R8, 0x1, R9 ;  /* 0x00000001080f0819 */ /* 0x000fc40000001209 */
[----:B------:R-:W-:Y:S02]  /*3bb0*/  @P0 SHF.L.U64.HI R16, R8, R17, R9 ;  /* 0x0000001108100219 */ /* 0x000fe40000010209 */
[----:B0-----:R-:W-:Y:S02]  /*3bc0*/  @P0 SHF.R.U32.HI R37, RZ, R19, R18 ;  /* 0x00000013ff250219 */ /* 0x001fe40000011612 */
[----:B------:R-:W-:Y:S02]  /*3bd0*/  @P0 LOP3.LUT R8, R13, R20, RZ, 0xfc, !PT ;  /* 0x000000140d080212 */ /* 0x000fe400078efcff */
[----:B----4-:R-:W-:Y:S02]  /*3be0*/  @P0 SHF.L.U32 R13, R10, R17, RZ ;  /* 0x000000110a0d0219 */ /* 0x010fe400000006ff */
[----:B------:R-:W-:Y:S02]  /*3bf0*/  @P0 SHF.R.U64 R18, R15, R19, R14 ;  /* 0x000000130f120219 */ /* 0x000fe4000000120e */
[----:B------:R-:W-:-:S02]  /*3c00*/  @P0 LOP3.LUT R9, R16, R37, RZ, 0xfc, !PT ;  /* 0x0000002510090212 */ /* 0x000fc400078efcff */
[----:B------:R-:W-:Y:S02]  /*3c10*/  @P0 SHF.L.U64.HI R17, R10, R17, R11 ;  /* 0x000000110a110219 */ /* 0x000fe4000001020b */
[----:B------:R-:W-:Y:S01]  /*3c20*/  @P0 SHF.R.U32.HI R16, RZ, R19, R14 ;  /* 0x00000013ff100219 */ /* 0x000fe2000001160e */
[C---:B------:R-:W-:Y:S01]  /*3c30*/  IMAD.SHL.U32 R14, R8.reuse, 0x4, RZ ;  /* 0x00000004080e7824 */ /* 0x040fe200078e00ff */
[----:B------:R-:W-:Y:S02]  /*3c40*/  @P0 LOP3.LUT R10, R13, R18, RZ, 0xfc, !PT ;  /* 0x000000120d0a0212 */ /* 0x000fe400078efcff */
[----:B------:R-:W-:Y:S02]  /*3c50*/  SHF.L.U64.HI R8, R8, 0x2, R9 ;  /* 0x0000000208087819 */ /* 0x000fe40000010209 */
[----:B------:R-:W-:Y:S02]  /*3c60*/  SHF.L.W.U32.HI R18, R9, 0x2, R10 ;  /* 0x0000000209127819 */ /* 0x000fe40000010e0a */
[----:B------:R-:W-:-:S02]  /*3c70*/  @P0 LOP3.LUT R11, R17, R16, RZ, 0xfc, !PT ;  /* 0x00000010110b0212 */ /* 0x000fc400078efcff */
[----:B------:R-:W-:Y:S02]  /*3c80*/  IADD3 RZ, P0, PT, RZ, -R14, RZ ;  /* 0x8000000effff7210 */ /* 0x000fe40007f1e0ff */
[----:B------:R-:W-:Y:S02]  /*3c90*/  LOP3.LUT R9, RZ, R8, RZ, 0x33, !PT ;  /* 0x00000008ff097212 */ /* 0x000fe400078e33ff */
[----:B------:R-:W-:Y:S02]  /*3ca0*/  SHF.L.W.U32.HI R10, R10, 0x2, R11 ;  /* 0x000000020a0a7819 */ /* 0x000fe40000010e0b */
[----:B------:R-:W-:Y:S02]  /*3cb0*/  LOP3.LUT R15, RZ, R18, RZ, 0x33, !PT ;  /* 0x00000012ff0f7212 */ /* 0x000fe400078e33ff */
[----:B------:R-:W-:Y:S02]  /*3cc0*/  IADD3.X R9, P0, PT, RZ, R9, RZ, P0, !PT ;  /* 0x00000009ff097210 */ /* 0x000fe4000071e4ff */
[----:B------:R-:W-:-:S02]  /*3cd0*/  LOP3.LUT R13, RZ, R10, RZ, 0x33, !PT ;  /* 0x0000000aff0d7212 */ /* 0x000fc400078e33ff */
[----:B------:R-:W-:Y:S02]  /*3ce0*/  IADD3.X R15, P1, PT, RZ, R15, RZ, P0, !PT ;  /* 0x0000000fff0f7210 */ /* 0x000fe4000073e4ff */
[----:B------:R-:W-:-:S03]  /*3cf0*/  ISETP.GT.U32.AND P3, PT, R18, -0x1, PT ;  /* 0xffffffff1200780c */ /* 0x000fc60003f64070 */
[----:B------:R-:W-:Y:S01]  /*3d00*/  IMAD.X R13, RZ, RZ, R13, P1 ;  /* 0x000000ffff0d7224 */ /* 0x000fe200008e060d */
[----:B------:R-:W-:-:S04]  /*3d10*/  ISETP.GT.AND.EX P0, PT, R10, -0x1, PT, P3 ;  /* 0xffffffff0a00780c */ /* 0x000fc80003f04330 */
[----:B------:R-:W-:Y:S02]  /*3d20*/  SEL R13, R10, R13, P0 ;  /* 0x0000000d0a0d7207 */ /* 0x000fe40000000000 */
[----:B------:R-:W-:Y:S02]  /*3d30*/  SEL R18, R18, R15, P0 ;  /* 0x0000000f12127207 */ /* 0x000fe40000000000 */
[----:B------:R-:W-:Y:S02]  /*3d40*/  ISETP.NE.U32.AND P1, PT, R13, RZ, PT ;  /* 0x000000ff0d00720c */ /* 0x000fe40003f25070 */
[----:B------:R-:W-:Y:S02]  /*3d50*/  SEL R9, R8, R9, P0 ;  /* 0x0000000908097207 */ /* 0x000fe40000000000 */
[----:B------:R-:W-:Y:S01]  /*3d60*/  SEL R17, R18, R13, !P1 ;  /* 0x0000000d12117207 */ /* 0x000fe20004800000 */
[----:B------:R-:W-:-:S05]  /*3d70*/  @!P0 IMAD.MOV R14, RZ, RZ, -R14 ;  /* 0x000000ffff0e8224 */ /* 0x000fca00078e0a0e */
[----:B------:R-:W0:Y:S02]  /*3d80*/  FLO.U32 R17, R17 ;  /* 0x0000001100117300 */ /* 0x000e2400000e0000 */
[C---:B0-----:R-:W-:Y:S02]  /*3d90*/  IADD3 R15, PT, PT, -R17.reuse, 0x1f, RZ ;  /* 0x0000001f110f7810 */ /* 0x041fe40007ffe1ff */
[----:B------:R-:W-:-:S03]  /*3da0*/  IADD3 R16, PT, PT, -R17, 0x3f, RZ ;  /* 0x0000003f11107810 */ /* 0x000fc60007ffe1ff */
[----:B------:R-:W-:-:S05]  /*3db0*/  @P1 IMAD.MOV R16, RZ, RZ, R15 ;  /* 0x000000ffff101224 */ /* 0x000fca00078e020f */
[----:B------:R-:W-:-:S13]  /*3dc0*/  ISETP.NE.AND P1, PT, R16, RZ, PT ;  /* 0x000000ff1000720c */ /* 0x000fda0003f25270 */
[----:B------:R-:W-:Y:S05]  /*3dd0*/  @!P1 BRA `(.L_x_56) ;  /* 0x0000000000289947 */ /* 0x000fea0003800000 */
[----:B------:R-:W-:Y:S02]  /*3de0*/  LOP3.LUT R15, R16, 0x3f, RZ, 0xc0, !PT ;  /* 0x0000003f100f7812 */ /* 0x000fe400078ec0ff */
[--C-:B------:R-:W-:Y:S02]  /*3df0*/  SHF.R.U64 R14, R14, 0x1, R9.reuse ;  /* 0x000000010e0e7819 */ /* 0x100fe40000001209 */
[----:B------:R-:W-:Y:S02]  /*3e00*/  SHF.R.U32.HI R8, RZ, 0x1, R9 ;  /* 0x00000001ff087819 */ /* 0x000fe40000011609 */
[----:B------:R-:W-:Y:S02]  /*3e10*/  LOP3.LUT R9, R16, 0x3f, RZ, 0xc, !PT ;  /* 0x0000003f10097812 */ /* 0x000fe400078e0cff */
[CC--:B------:R-:W-:Y:S02]  /*3e20*/  SHF.L.U64.HI R13, R18.reuse, R15.reuse, R13 ;  /* 0x0000000f120d7219 */ /* 0x0c0fe4000001020d */
[----:B------:R-:W-:-:S02]  /*3e30*/  SHF.L.U32 R18, R18, R15, RZ ;  /* 0x0000000f12127219 */ /* 0x000fc400000006ff */
[-CC-:B------:R-:W-:Y:S02]  /*3e40*/  SHF.R.U64 R15, R14, R9.reuse, R8.reuse ;  /* 0x000000090e0f7219 */ /* 0x180fe40000001208 */
[----:B------:R-:W-:Y:S02]  /*3e50*/  SHF.R.U32.HI R8, RZ, R9, R8 ;  /* 0x00000009ff087219 */ /* 0x000fe40000011608 */
[----:B------:R-:W-:Y:S02]  /*3e60*/  LOP3.LUT R18, R18, R15, RZ, 0xfc, !PT ;  /* 0x0000000f12127212 */ /* 0x000fe400078efcff */
[----:B------:R-:W-:-:S07]  /*3e70*/  LOP3.LUT R13, R13, R8, RZ, 0xfc, !PT ;  /* 0x000000080d0d7212 */ /* 0x000fce00078efcff */
.L_x_56:
[----:B------:R-:W-:Y:S05]  /*3e80*/  BSYNC.RECONVERGENT B3 ;  /* 0x0000000000037941 */ /* 0x000fea0003800200 */
.L_x_55:
[----:B------:R-:W-:Y:S01]  /*3e90*/  IMAD.WIDE.U32 R14, R18, 0x2168c235, RZ ;  /* 0x2168c235120e7825 */ /* 0x000fe200078e00ff */
[----:B------:R-:W-:-:S03]  /*3ea0*/  SHF.R.U32.HI R11, RZ, 0x1e, R11 ;  /* 0x0000001eff0b7819 */ /* 0x000fc6000001160b */
[----:B------:R-:W-:Y:S01]  /*3eb0*/  IMAD.MOV.U32 R8, RZ, RZ, R15 ;  /* 0x000000ffff087224 */ /* 0x000fe200078e000f */
[----:B------:R-:W-:Y:S01]  /*3ec0*/  IADD3 RZ, P1, PT, R14, R14, RZ ;  /* 0x0000000e0eff7210 */ /* 0x000fe20007f3e0ff */
[----:B------:R-:W-:Y:S01]  /*3ed0*/  IMAD.MOV.U32 R9, RZ, RZ, RZ ;  /* 0x000000ffff097224 */ /* 0x000fe200078e00ff */
[----:B------:R-:W-:Y:S01]  /*3ee0*/  LEA.HI R10, R10, R11, RZ, 0x1 ;  /* 0x0000000b0a0a7211 */ /* 0x000fe200078f08ff */
[----:B------:R-:W-:-:S04]  /*3ef0*/  IMAD.HI.U32 R15, R13, -0x36f0255e, RZ ;  /* 0xc90fdaa20d0f7827 */ /* 0x000fc800078e00ff */
[----:B------:R-:W-:-:S04]  /*3f00*/  IMAD.WIDE.U32 R8, R18, -0x36f0255e, R8 ;  /* 0xc90fdaa212087825 */ /* 0x000fc800078e0008 */
[----:B------:R-:W-:-:S04]  /*3f10*/  IMAD.WIDE.U32 R8, P3, R13, 0x2168c235, R8 ;  /* 0x2168c2350d087825 */ /* 0x000fc80007860008 */
[----:B------:R-:W-:Y:S01]  /*3f20*/  IMAD R13, R13, -0x36f0255e, RZ ;  /* 0xc90fdaa20d0d7824 */ /* 0x000fe200078e02ff */
[----:B------:R-:W-:Y:S01]  /*3f30*/  IADD3.X RZ, P1, PT, R8, R8, RZ, P1, !PT ;  /* 0x0000000808ff7210 */ /* 0x000fe20000f3e4ff */
[----:B------:R-:W-:-:S03]  /*3f40*/  IMAD.X R15, RZ, RZ, R15, P3 ;  /* 0x000000ffff0f7224 */ /* 0x000fc600018e060f */
[----:B------:R-:W-:-:S04]  /*3f50*/  IADD3 R13, P3, PT, R13, R9, RZ ;  /* 0x000000090d0d7210 */ /* 0x000fc80007f7e0ff */
[C---:B------:R-:W-:Y:S01]  /*3f60*/  ISETP.GT.U32.AND P4, PT, R13.reuse, RZ, PT ;  /* 0x000000ff0d00720c */ /* 0x040fe20003f84070 */
[----:B------:R-:W-:Y:S01]  /*3f70*/  IMAD.X R15, RZ, RZ, R15, P3 ;  /* 0x000000ffff0f7224 */ /* 0x000fe200018e060f */
[----:B------:R-:W-:-:S04]  /*3f80*/  IADD3.X R8, P3, PT, R13, R13, RZ, P1, !PT ;  /* 0x0000000d0d087210 */ /* 0x000fc80000f7e4ff */
[C---:B------:R-:W-:Y:S01]  /*3f90*/  ISETP.GT.AND.EX P1, PT, R15.reuse, RZ, PT, P4 ;  /* 0x000000ff0f00720c */ /* 0x040fe20003f24340 */
[----:B------:R-:W-:-:S03]  /*3fa0*/  IMAD.X R14, R15, 0x1, R15, P3 ;  /* 0x000000010f0e7824 */ /* 0x000fc600018e060f */
[----:B------:R-:W-:Y:S02]  /*3fb0*/  SEL R8, R8, R13, P1 ;  /* 0x0000000d08087207 */ /* 0x000fe40000800000 */
[----:B------:R-:W-:Y:S02]  /*3fc0*/  SEL R14, R14, R15, P1 ;  /* 0x0000000f0e0e7207 */ /* 0x000fe40000800000 */
[----:B------:R-:W-:Y:S02]  /*3fd0*/  IADD3 R9, P3, PT, R8, 0x1, RZ ;  /* 0x0000000108097810 */ /* 0x000fe40007f7e0ff */
[----:B------:R-:W-:Y:S02]  /*3fe0*/  SEL R13, RZ, 0xffffffff, !P1 ;  /* 0xffffffffff0d7807 */ /* 0x000fe40004800000 */
[----:B------:R-:W-:Y:S01]  /*3ff0*/  LOP3.LUT P1, R15, R6, 0x80000000, RZ, 0xc0, !PT ;  /* 0x80000000060f7812 */ /* 0x000fe2000782c0ff */
[----:B------:R-:W-:Y:S02]  /*4000*/  IMAD.X R8, RZ, RZ, R14, P3 ;  /* 0x000000ffff087224 */ /* 0x000fe400018e060e */
[----:B------:R-:W-:Y:S01]  /*4010*/  IMAD.IADD R6, R13, 0x1, -R16 ;  /* 0x000000010d067824 */ /* 0x000fe200078e0a10 */
[----:B------:R-:W-:-:S02]  /*4020*/  @!P0 LOP3.LUT R15, R15, 0x80000000, RZ, 0x3c, !PT ;  /* 0x800000000f0f8812 */ /* 0x000fc400078e3cff */
[----:B------:R-:W-:Y:S01]  /*4030*/  SHF.R.U64 R9, R9, 0xa, R8 ;  /* 0x0000000a09097819 */ /* 0x000fe20000001208 */
[----:B------:R-:W-:-:S03]  /*4040*/  IMAD.SHL.U32 R6, R6, 0x100000, RZ ;  /* 0x0010000006067824 */ /* 0x000fc600078e00ff */
[----:B------:R-:W-:-:S03]  /*4050*/  IADD3 R9, P3, PT, R9, 0x1, RZ ;  /* 0x0000000109097810 */ /* 0x000fc60007f7e0ff */
[----:B------:R-:W-:Y:S01]  /*4060*/  @P1 IMAD.MOV R10, RZ, RZ, -R10 ;  /* 0x000000ffff0a1224 */ /* 0x000fe200078e0a0a */
[----:B------:R-:W-:-:S04]  /*4070*/  LEA.HI.X R8, R8, RZ, RZ, 0x16, P3 ;  /* 0x000000ff08087211 */ /* 0x000fc800018fb4ff */
[--C-:B------:R-:W-:Y:S02]  /*4080*/  SHF.R.U64 R14, R9, 0x1, R8.reuse ;  /* 0x00000001090e7819 */ /* 0x100fe40000001208 */
[----:B------:R-:W-:Y:S02]  /*4090*/  SHF.R.U32.HI R9, RZ, 0x1, R8 ;  /* 0x00000001ff097819 */ /* 0x000fe40000011608 */
[----:B------:R-:W-:-:S04]  /*40a0*/  IADD3 R14, P3, P4, RZ, RZ, R14 ;  /* 0x000000ffff0e7210 */ /* 0x000fc80007c7e00e */
[----:B------:R-:W-:-:S04]  /*40b0*/  IADD3.X R6, PT, PT, R6, 0x3fe00000, R9, P3, P4 ;  /* 0x3fe0000006067810 */ /* 0x000fc80001fe8409 */
[----:B------:R-:W-:-:S07]  /*40c0*/  LOP3.LUT R15, R6, R15, RZ, 0xfc, !PT ;  /* 0x0000000f060f7212 */ /* 0x000fce00078efcff */
.L_x_50:
[----:B------:R-:W-:Y:S02]  /*40d0*/  IMAD.MOV.U32 R13, RZ, RZ, 0x0 ;  /* 0x00000000ff0d7424 */ /* 0x000fe400078e00ff */
[----:B------:R-:W-:Y:S02]  /*40e0*/  IMAD.MOV.U32 R6, RZ, RZ, R10 ;  /* 0x000000ffff067224 */ /* 0x000fe400078e000a */
[----:B------:R-:W-:Y:S05]  /*40f0*/  RET.REL.NODEC R12 `(_Z4calcP6Bitmap) ;  /* 0xffffffbc0cc07950 */ /* 0x000fea0003c3ffff */
.L_x_57:
[----:B------:R-:W-:-:S00]  /*4100*/  BRA `(.L_x_57) ;  /* 0xfffffffc00fc7947 */ /* 0x000fc0000383ffff */
[----:B------:R-:W-:-:S00]  /*4110*/  NOP ;  /* 0x0000000000007918 */ /* 0x000fc00000000000 */
        /* <DEDUP_REMOVED lines=14> */
.L_x_59:


//--------------------- .nv.global.init           --------------------------
	.section	.nv.global.init,"aw",@progbits
	.align	16
.nv.global.init:
	.type		__cudart_sin_cos_coeffs,@object
	.size		__cudart_sin_cos_coeffs,(__cudart_i2opi_d - __cudart_sin_cos_coeffs)
__cudart_sin_cos_coeffs:
        /*0000*/ 	.byte	0x46, 0xd2, 0xb0, 0x2c, 0xf1, 0xe5, 0x5a, 0xbe, 0x92, 0xe3, 0xac, 0x69, 0xe3, 0x1d, 0xc7, 0x3e
        /*0010*/ 	.byte	0xa1, 0x62, 0xdb, 0x19, 0xa0, 0x01, 0x2a, 0xbf, 0x18, 0x08, 0x11, 0x11, 0x11, 0x11, 0x81, 0x3f
        /*0020*/ 	.byte	0x54, 0x55, 0x55, 0x55, 0x55, 0x55, 0xc5, 0xbf, 0x00, 0x00, 0x00, 0x00, 0x00, 0x00, 0x00, 0x00
        /*0030*/ 	.byte	0x00, 0x00, 0x00, 0x00, 0x00, 0x00, 0x00, 0x00, 0x64, 0x81, 0xfd, 0x20, 0x83, 0xff, 0xa8, 0xbd
        /*0040*/ 	.byte	0x28, 0x85, 0xef, 0xc1, 0xa7, 0xee, 0x21, 0x3e, 0xd9, 0xe6, 0x06, 0x8e, 0x4f, 0x7e, 0x92, 0xbe
        /*0050*/ 	.byte	0xe9, 0xbc, 0xdd, 0x19, 0xa0, 0x01, 0xfa, 0x3e, 0x47, 0x5d, 0xc1, 0x16, 0x6c, 0xc1, 0x56, 0xbf
        /*0060*/ 	.byte	0x51, 0x55, 0x55, 0x55, 0x55, 0x55, 0xa5, 0x3f, 0x00, 0x00, 0x00, 0x00, 0x00, 0x00, 0xe0, 0xbf
        /*0070*/ 	.byte	0x00, 0x00, 0x00, 0x00, 0x00, 0x00, 0xf0, 0x3f, 0x00, 0x00, 0x00, 0x00, 0x00, 0x00, 0x00, 0x00
	.type		__cudart_i2opi_d,@object
	.size		__cudart_i2opi_d,(.L_28 - __cudart_i2opi_d)
__cudart_i2opi_d:
        /* <DEDUP_REMOVED lines=9> */
.L_28:


//--------------------- .nv.shared.reserved.0     --------------------------
	.section	.nv.shared.reserved.0,"aw",@nobits
	.weak		__nv_reservedSMEM_offset_0_alias
	.size		__nv_reservedSMEM_offset_0_alias, 0, 64
	.other		__nv_reservedSMEM_offset_0_alias,@"STO_CUDA_RESERVED_SHARED STV_DEFAULT"
__nv_reservedSMEM_offset_0_alias:
	.zero		0
	.zero		64


//--------------------- .nv.global                --------------------------
	.section	.nv.global,"aw",@nobits
.nv.global:
	.type		_ZN34_INTERNAL_00a62fd5_4_k_cu_48f37d644cuda3std3__48in_placeE,@object
	.size		_ZN34_INTERNAL_00a62fd5_4_k_cu_48f37d644cuda3std3__48in_placeE,(_ZN34_INTERNAL_00a62fd5_4_k_cu_48f37d644cuda3std6ranges3__45__cpo8distanceE - _ZN34_INTERNAL_00a62fd5_4_k_cu_48f37d644cuda3std3__48in_placeE)
_ZN34_INTERNAL_00a62fd5_4_k_cu_48f37d644cuda3std3__48in_placeE:
	.zero		1
	.type		_ZN34_INTERNAL_00a62fd5_4_k_cu_48f37d644cuda3std6ranges3__45__cpo8distanceE,@object
	.size		_ZN34_INTERNAL_00a62fd5_4_k_cu_48f37d644cuda3std6ranges3__45__cpo8distanceE,(_ZN34_INTERNAL_00a62fd5_4_k_cu_48f37d644cuda3std3__45__cpo6cbeginE - _ZN34_INTERNAL_00a62fd5_4_k_cu_48f37d644cuda3std6ranges3__45__cpo8distanceE)
_ZN34_INTERNAL_00a62fd5_4_k_cu_48f37d644cuda3std6ranges3__45__cpo8distanceE:
	.zero		1
	.type		_ZN34_INTERNAL_00a62fd5_4_k_cu_48f37d644cuda3std3__45__cpo6cbeginE,@object
	.size		_ZN34_INTERNAL_00a62fd5_4_k_cu_48f37d644cuda3std3__45__cpo6cbeginE,(_ZN34_INTERNAL_00a62fd5_4_k_cu_48f37d644cuda3std6ranges3__45__cpo7advanceE - _ZN34_INTERNAL_00a62fd5_4_k_cu_48f37d644cuda3std3__45__cpo6cbeginE)
_ZN34_INTERNAL_00a62fd5_4_k_cu_48f37d644cuda3std3__45__cpo6cbeginE:
	.zero		1
	.type		_ZN34_INTERNAL_00a62fd5_4_k_cu_48f37d644cuda3std6ranges3__45__cpo7advanceE,@object
	.size		_ZN34_INTERNAL_00a62fd5_4_k_cu_48f37d644cuda3std6ranges3__45__cpo7advanceE,(_ZN34_INTERNAL_00a62fd5_4_k_cu_48f37d644cuda3std3__45__cpo7crbeginE - _ZN34_INTERNAL_00a62fd5_4_k_cu_48f37d644cuda3std6ranges3__45__cpo7advanceE)
_ZN34_INTERNAL_00a62fd5_4_k_cu_48f37d644cuda3std6ranges3__45__cpo7advanceE:
	.zero		1
	.type		_ZN34_INTERNAL_00a62fd5_4_k_cu_48f37d644cuda3std3__45__cpo7crbeginE,@object
	.size		_ZN34_INTERNAL_00a62fd5_4_k_cu_48f37d644cuda3std3__45__cpo7crbeginE,(_ZN34_INTERNAL_00a62fd5_4_k_cu_48f37d644cuda3std6ranges3__45__cpo4dataE - _ZN34_INTERNAL_00a62fd5_4_k_cu_48f37d644cuda3std3__45__cpo7crbeginE)
_ZN34_INTERNAL_00a62fd5_4_k_cu_48f37d644cuda3std3__45__cpo7crbeginE:
	.zero		1
	.type		_ZN34_INTERNAL_00a62fd5_4_k_cu_48f37d644cuda3std6ranges3__45__cpo4dataE,@object
	.size		_ZN34_INTERNAL_00a62fd5_4_k_cu_48f37d644cuda3std6ranges3__45__cpo4dataE,(_ZN34_INTERNAL_00a62fd5_4_k_cu_48f37d644cuda3std6ranges3__45__cpo5beginE - _ZN34_INTERNAL_00a62fd5_4_k_cu_48f37d644cuda3std6ranges3__45__cpo4dataE)
_ZN34_INTERNAL_00a62fd5_4_k_cu_48f37d644cuda3std6ranges3__45__cpo4dataE:
	.zero		1
	.type		_ZN34_INTERNAL_00a62fd5_4_k_cu_48f37d644cuda3std6ranges3__45__cpo5beginE,@object
	.size		_ZN34_INTERNAL_00a62fd5_4_k_cu_48f37d644cuda3std6ranges3__45__cpo5beginE,(_ZN34_INTERNAL_00a62fd5_4_k_cu_48f37d644cuda3std3__436_GLOBAL__N__00a62fd5_4_k_cu_48f37d646ignoreE - _ZN34_INTERNAL_00a62fd5_4_k_cu_48f37d644cuda3std6ranges3__45__cpo5beginE)
_ZN34_INTERNAL_00a62fd5_4_k_cu_48f37d644cuda3std6ranges3__45__cpo5beginE:
	.zero		1
	.type		_ZN34_INTERNAL_00a62fd5_4_k_cu_48f37d644cuda3std3__436_GLOBAL__N__00a62fd5_4_k_cu_48f37d646ignoreE,@object
	.size		_ZN34_INTERNAL_00a62fd5_4_k_cu_48f37d644cuda3std3__436_GLOBAL__N__00a62fd5_4_k_cu_48f37d646ignoreE,(_ZN34_INTERNAL_00a62fd5_4_k_cu_48f37d644cuda3std6ranges3__45__cpo4sizeE - _ZN34_INTERNAL_00a62fd5_4_k_cu_48f37d644cuda3std3__436_GLOBAL__N__00a62fd5_4_k_cu_48f37d646ignoreE)
_ZN34_INTERNAL_00a62fd5_4_k_cu_48f37d644cuda3std3__436_GLOBAL__N__00a62fd5_4_k_cu_48f37d646ignoreE:
	.zero		1
	.type		_ZN34_INTERNAL_00a62fd5_4_k_cu_48f37d644cuda3std6ranges3__45__cpo4sizeE,@object
	.size		_ZN34_INTERNAL_00a62fd5_4_k_cu_48f37d644cuda3std6ranges3__45__cpo4sizeE,(_ZN34_INTERNAL_00a62fd5_4_k_cu_48f37d644cuda3std3__45__cpo5beginE - _ZN34_INTERNAL_00a62fd5_4_k_cu_48f37d644cuda3std6ranges3__45__cpo4sizeE)
_ZN34_INTERNAL_00a62fd5_4_k_cu_48f37d644cuda3std6ranges3__45__cpo4sizeE:
	.zero		1
	.type		_ZN34_INTERNAL_00a62fd5_4_k_cu_48f37d644cuda3std3__45__cpo5beginE,@object
	.size		_ZN34_INTERNAL_00a62fd5_4_k_cu_48f37d644cuda3std3__45__cpo5beginE,(_ZN34_INTERNAL_00a62fd5_4_k_cu_48f37d644cuda3std6ranges3__45__cpo6cbeginE - _ZN34_INTERNAL_00a62fd5_4_k_cu_48f37d644cuda3std3__45__cpo5beginE)
_ZN34_INTERNAL_00a62fd5_4_k_cu_48f37d644cuda3std3__45__cpo5beginE:
	.zero		1
	.type		_ZN34_INTERNAL_00a62fd5_4_k_cu_48f37d644cuda3std6ranges3__45__cpo6cbeginE,@object
	.size		_ZN34_INTERNAL_00a62fd5_4_k_cu_48f37d644cuda3std6ranges3__45__cpo6cbeginE,(_ZN34_INTERNAL_00a62fd5_4_k_cu_48f37d644cuda3std3__45__cpo6rbeginE - _ZN34_INTERNAL_00a62fd5_4_k_cu_48f37d644cuda3std6ranges3__45__cpo6cbeginE)
_ZN34_INTERNAL_00a62fd5_4_k_cu_48f37d644cuda3std6ranges3__45__cpo6cbeginE:
	.zero		1
	.type		_ZN34_INTERNAL_00a62fd5_4_k_cu_48f37d644cuda3std3__45__cpo6rbeginE,@object
	.size		_ZN34_INTERNAL_00a62fd5_4_k_cu_48f37d644cuda3std3__45__cpo6rbeginE,(_ZN34_INTERNAL_00a62fd5_4_k_cu_48f37d644cuda3std6ranges3__45__cpo4nextE - _ZN34_INTERNAL_00a62fd5_4_k_cu_48f37d644cuda3std3__45__cpo6rbeginE)
_ZN34_INTERNAL_00a62fd5_4_k_cu_48f37d644cuda3std3__45__cpo6rbeginE:
	.zero		1
	.type		_ZN34_INTERNAL_00a62fd5_4_k_cu_48f37d644cuda3std6ranges3__45__cpo4nextE,@object
	.size		_ZN34_INTERNAL_00a62fd5_4_k_cu_48f37d644cuda3std6ranges3__45__cpo4nextE,(_ZN34_INTERNAL_00a62fd5_4_k_cu_48f37d644cuda3std6ranges3__45__cpo4swapE - _ZN34_INTERNAL_00a62fd5_4_k_cu_48f37d644cuda3std6ranges3__45__cpo4nextE)
_ZN34_INTERNAL_00a62fd5_4_k_cu_48f37d644cuda3std6ranges3__45__cpo4nextE:
	.zero		1
	.type		_ZN34_INTERNAL_00a62fd5_4_k_cu_48f37d644cuda3std6ranges3__45__cpo4swapE,@object
	.size		_ZN34_INTERNAL_00a62fd5_4_k_cu_48f37d644cuda3std6ranges3__45__cpo4swapE,(_ZN34_INTERNAL_00a62fd5_4_k_cu_48f37d644cuda3std3__420unreachable_sentinelE - _ZN34_INTERNAL_00a62fd5_4_k_cu_48f37d644cuda3std6ranges3__45__cpo4swapE)
_ZN34_INTERNAL_00a62fd5_4_k_cu_48f37d644cuda3std6ranges3__45__cpo4swapE:
	.zero		1
	.type		_ZN34_INTERNAL_00a62fd5_4_k_cu_48f37d644cuda3std3__420unreachable_sentinelE,@object
	.size		_ZN34_INTERNAL_00a62fd5_4_k_cu_48f37d644cuda3std3__420unreachable_sentinelE,(_ZN34_INTERNAL_00a62fd5_4_k_cu_48f37d646thrust24THRUST_300001_SM_1000_NS6system6detail10sequential3seqE - _ZN34_INTERNAL_00a62fd5_4_k_cu_48f37d644cuda3std3__420unreachable_sentinelE)
_ZN34_INTERNAL_00a62fd5_4_k_cu_48f37d644cuda3std3__420unreachable_sentinelE:
	.zero		1
	.type		_ZN34_INTERNAL_00a62fd5_4_k_cu_48f37d646thrust24THRUST_300001_SM_1000_NS6system6detail10sequential3seqE,@object
	.size		_ZN34_INTERNAL_00a62fd5_4_k_cu_48f37d646thrust24THRUST_300001_SM_1000_NS6system6detail10sequential3seqE,(_ZN34_INTERNAL_00a62fd5_4_k_cu_48f37d644cuda3std3__45__cpo4cendE - _ZN34_INTERNAL_00a62fd5_4_k_cu_48f37d646thrust24THRUST_300001_SM_1000_NS6system6detail10sequential3seqE)
_ZN34_INTERNAL_00a62fd5_4_k_cu_48f37d646thrust24THRUST_300001_SM_1000_NS6system6detail10sequential3seqE:
	.zero		1
	.type		_ZN34_INTERNAL_00a62fd5_4_k_cu_48f37d644cuda3std3__45__cpo4cendE,@object
	.size		_ZN34_INTERNAL_00a62fd5_4_k_cu_48f37d644cuda3std3__45__cpo4cendE,(_ZN34_INTERNAL_00a62fd5_4_k_cu_48f37d644cuda3std6ranges3__45__cpo9iter_swapE - _ZN34_INTERNAL_00a62fd5_4_k_cu_48f37d644cuda3std3__45__cpo4cendE)
_ZN34_INTERNAL_00a62fd5_4_k_cu_48f37d644cuda3std3__45__cpo4cendE:
	.zero		1
	.type		_ZN34_INTERNAL_00a62fd5_4_k_cu_48f37d644cuda3std6ranges3__45__cpo9iter_swapE,@object
	.size		_ZN34_INTERNAL_00a62fd5_4_k_cu_48f37d644cuda3std6ranges3__45__cpo9iter_swapE,(_ZN34_INTERNAL_00a62fd5_4_k_cu_48f37d644cuda3std3__45__cpo5crendE - _ZN34_INTERNAL_00a62fd5_4_k_cu_48f37d644cuda3std6ranges3__45__cpo9iter_swapE)
_ZN34_INTERNAL_00a62fd5_4_k_cu_48f37d644cuda3std6ranges3__45__cpo9iter_swapE:
	.zero		1
	.type		_ZN34_INTERNAL_00a62fd5_4_k_cu_48f37d644cuda3std3__45__cpo5crendE,@object
	.size		_ZN34_INTERNAL_00a62fd5_4_k_cu_48f37d644cuda3std3__45__cpo5crendE,(_ZN34_INTERNAL_00a62fd5_4_k_cu_48f37d644cuda3std6ranges3__45__cpo5cdataE - _ZN34_INTERNAL_00a62fd5_4_k_cu_48f37d644cuda3std3__45__cpo5crendE)
_ZN34_INTERNAL_00a62fd5_4_k_cu_48f37d644cuda3std3__45__cpo5crendE:
	.zero		1
	.type		_ZN34_INTERNAL_00a62fd5_4_k_cu_48f37d644cuda3std6ranges3__45__cpo5cdataE,@object
	.size		_ZN34_INTERNAL_00a62fd5_4_k_cu_48f37d644cuda3std6ranges3__45__cpo5cdataE,(_ZN34_INTERNAL_00a62fd5_4_k_cu_48f37d644cuda3std6ranges3__45__cpo3endE - _ZN34_INTERNAL_00a62fd5_4_k_cu_48f37d644cuda3std6ranges3__45__cpo5cdataE)
_ZN34_INTERNAL_00a62fd5_4_k_cu_48f37d644cuda3std6ranges3__45__cpo5cdataE:
	.zero		1
	.type		_ZN34_INTERNAL_00a62fd5_4_k_cu_48f37d644cuda3std6ranges3__45__cpo3endE,@object
	.size		_ZN34_INTERNAL_00a62fd5_4_k_cu_48f37d644cuda3std6ranges3__45__cpo3endE,(_ZN34_INTERNAL_00a62fd5_4_k_cu_48f37d644cuda3std3__419piecewise_constructE - _ZN34_INTERNAL_00a62fd5_4_k_cu_48f37d644cuda3std6ranges3__45__cpo3endE)
_ZN34_INTERNAL_00a62fd5_4_k_cu_48f37d644cuda3std6ranges3__45__cpo3endE:
	.zero		1
	.type		_ZN34_INTERNAL_00a62fd5_4_k_cu_48f37d644cuda3std3__419piecewise_constructE,@object
	.size		_ZN34_INTERNAL_00a62fd5_4_k_cu_48f37d644cuda3std3__419piecewise_constructE,(_ZN34_INTERNAL_00a62fd5_4_k_cu_48f37d644cuda3std6ranges3__45__cpo5ssizeE - _ZN34_INTERNAL_00a62fd5_4_k_cu_48f37d644cuda3std3__419piecewise_constructE)
_ZN34_INTERNAL_00a62fd5_4_k_cu_48f37d644cuda3std3__419piecewise_constructE:
	.zero		1
	.type		_ZN34_INTERNAL_00a62fd5_4_k_cu_48f37d644cuda3std6ranges3__45__cpo5ssizeE,@object
	.size		_ZN34_INTERNAL_00a62fd5_4_k_cu_48f37d644cuda3std6ranges3__45__cpo5ssizeE,(_ZN34_INTERNAL_00a62fd5_4_k_cu_48f37d644cuda3std3__45__cpo3endE - _ZN34_INTERNAL_00a62fd5_4_k_cu_48f37d644cuda3std6ranges3__45__cpo5ssizeE)
_ZN34_INTERNAL_00a62fd5_4_k_cu_48f37d644cuda3std6ranges3__45__cpo5ssizeE:
	.zero		1
	.type		_ZN34_INTERNAL_00a62fd5_4_k_cu_48f37d644cuda3std3__45__cpo3endE,@object
	.size		_ZN34_INTERNAL_00a62fd5_4_k_cu_48f37d644cuda3std3__45__cpo3endE,(_ZN34_INTERNAL_00a62fd5_4_k_cu_48f37d644cuda3std6ranges3__45__cpo4cendE - _ZN34_INTERNAL_00a62fd5_4_k_cu_48f37d644cuda3std3__45__cpo3endE)
_ZN34_INTERNAL_00a62fd5_4_k_cu_48f37d644cuda3std3__45__cpo3endE:
	.zero		1
	.type		_ZN34_INTERNAL_00a62fd5_4_k_cu_48f37d644cuda3std6ranges3__45__cpo4cendE,@object
	.size		_ZN34_INTERNAL_00a62fd5_4_k_cu_48f37d644cuda3std6ranges3__45__cpo4cendE,(_ZN34_INTERNAL_00a62fd5_4_k_cu_48f37d644cuda3std3__45__cpo4rendE - _ZN34_INTERNAL_00a62fd5_4_k_cu_48f37d644cuda3std6ranges3__45__cpo4cendE)
_ZN34_INTERNAL_00a62fd5_4_k_cu_48f37d644cuda3std6ranges3__45__cpo4cendE:
	.zero		1
	.type		_ZN34_INTERNAL_00a62fd5_4_k_cu_48f37d644cuda3std3__45__cpo4rendE,@object
	.size		_ZN34_INTERNAL_00a62fd5_4_k_cu_48f37d644cuda3std3__45__cpo4rendE,(_ZN34_INTERNAL_00a62fd5_4_k_cu_48f37d644cuda3std6ranges3__45__cpo4prevE - _ZN34_INTERNAL_00a62fd5_4_k_cu_48f37d644cuda3std3__45__cpo4rendE)
_ZN34_INTERNAL_00a62fd5_4_k_cu_48f37d644cuda3std3__45__cpo4rendE:
	.zero		1
	.type		_ZN34_INTERNAL_00a62fd5_4_k_cu_48f37d644cuda3std6ranges3__45__cpo4prevE,@object
	.size		_ZN34_INTERNAL_00a62fd5_4_k_cu_48f37d644cuda3std6ranges3__45__cpo4prevE,(_ZN34_INTERNAL_00a62fd5_4_k_cu_48f37d644cuda3std6ranges3__45__cpo9iter_moveE - _ZN34_INTERNAL_00a62fd5_4_k_cu_48f37d644cuda3std6ranges3__45__cpo4prevE)
_ZN34_INTERNAL_00a62fd5_4_k_cu_48f37d644cuda3std6ranges3__45__cpo4prevE:
	.zero		1
	.type		_ZN34_INTERNAL_00a62fd5_4_k_cu_48f37d644cuda3std6ranges3__45__cpo9iter_moveE,@object
	.size		_ZN34_INTERNAL_00a62fd5_4_k_cu_48f37d644cuda3std6ranges3__45__cpo9iter_moveE,(.L_13 - _ZN34_INTERNAL_00a62fd5_4_k_cu_48f37d644cuda3std6ranges3__45__cpo9iter_moveE)
_ZN34_INTERNAL_00a62fd5_4_k_cu_48f37d644cuda3std6ranges3__45__cpo9iter_moveE:
	.zero		1
.L_13:


//--------------------- .nv.constant0._Z4calcP6Bitmap --------------------------
	.section	.nv.constant0._Z4calcP6Bitmap,"a",@progbits
	.sectionflags	@""
	.align	4
.nv.constant0._Z4calcP6Bitmap:
	.zero		904


//--------------------- SYMBOLS --------------------------

	.type		.nv.reservedSmem.offset0,@object
	.size		.nv.reservedSmem.offset0,0x4
